//
// Generated by NVIDIA NVVM Compiler
//
// Compiler Build ID: CL-36424714
// Cuda compilation tools, release 13.0, V13.0.88
// Based on NVVM 20.0.0
//

.version 9.0
.target sm_100
.address_size 64

	// .globl	_Z6kernelP6uchar4iii
.const .align 16 .b8 dev_class[3072];

.visible .entry _Z6kernelP6uchar4iii(
	.param .u64 .ptr .align 1 _Z6kernelP6uchar4iii_param_0,
	.param .u32 _Z6kernelP6uchar4iii_param_1,
	.param .u32 _Z6kernelP6uchar4iii_param_2,
	.param .u32 _Z6kernelP6uchar4iii_param_3
)
{
	.reg .pred 	%p<27>;
	.reg .b16 	%rs<11>;
	.reg .b32 	%r<109>;
	.reg .b32 	%f<53>;
	.reg .b64 	%rd<30>;
	.reg .b64 	%fd<218>;

	ld.param.u64 	%rd5, [_Z6kernelP6uchar4iii_param_0];
	ld.param.u32 	%r40, [_Z6kernelP6uchar4iii_param_1];
	ld.param.u32 	%r41, [_Z6kernelP6uchar4iii_param_2];
	cvta.to.global.u64 	%rd1, %rd5;
	mov.u32 	%r43, %tid.x;
	mov.u32 	%r44, %ntid.x;
	mov.u32 	%r45, %ctaid.x;
	mad.lo.s32 	%r94, %r44, %r45, %r43;
	mov.u32 	%r46, %tid.y;
	mov.u32 	%r47, %ntid.y;
	mov.u32 	%r48, %ctaid.y;
	mad.lo.s32 	%r2, %r47, %r48, %r46;
	mov.u32 	%r49, %nctaid.x;
	mul.lo.s32 	%r3, %r44, %r49;
	mov.u32 	%r50, %nctaid.y;
	mul.lo.s32 	%r4, %r47, %r50;
	setp.ge.s32 	%p1, %r94, %r40;
	@%p1 bra 	$L__BB0_23;
	ld.param.u32 	%r88, [_Z6kernelP6uchar4iii_param_3];
	setp.lt.s32 	%p2, %r88, 1;
	@%p2 bra 	$L__BB0_14;
	ld.param.u32 	%r89, [_Z6kernelP6uchar4iii_param_3];
	and.b32  	%r5, %r89, 2147483644;
	mov.b32 	%r95, 0;
	mov.u64 	%rd27, dev_class;
	add.s64 	%rd21, %rd27, 192;
$L__BB0_3:
	setp.ge.s32 	%p11, %r2, %r41;
	mov.u32 	%r96, %r2;
	@%p11 bra 	$L__BB0_4;
	bra.uni 	$L__BB0_5;
$L__BB0_4:
	mov.u32 	%r86, %ntid.x;
	mov.u32 	%r87, %nctaid.x;
	mad.lo.s32 	%r94, %r86, %r87, %r94;
	setp.lt.s32 	%p26, %r94, %r40;
	@%p26 bra 	$L__BB0_3;
	bra.uni 	$L__BB0_23;
$L__BB0_5:
	ld.param.u32 	%r90, [_Z6kernelP6uchar4iii_param_3];
	setp.lt.u32 	%p12, %r90, 4;
	mad.lo.s32 	%r69, %r96, %r40, %r94;
	mul.wide.s32 	%rd20, %r69, 4;
	add.s64 	%rd2, %rd1, %rd20;
	.pragma "used_bytes_mask 7";
	ld.global.u32 	%r70, [%rd2];
	bfe.u32 	%r71, %r70, 0, 8;
	cvt.u16.u32 	%rs5, %r71;
	and.b16  	%rs6, %rs5, 255;
	bfe.u32 	%r72, %r70, 8, 8;
	cvt.u16.u32 	%rs7, %r72;
	and.b16  	%rs8, %rs7, 255;
	bfe.u32 	%r73, %r70, 16, 8;
	cvt.u16.u32 	%rs9, %r73;
	and.b16  	%rs10, %rs9, 255;
	cvt.rn.f32.u16 	%f1, %rs6;
	cvt.rn.f32.u16 	%f2, %rs8;
	cvt.rn.f32.u16 	%f3, %rs10;
	mov.b32 	%r104, 0;
	mov.f64 	%fd216, 0dC1E0000000000000;
	@%p12 bra 	$L__BB0_8;
	mov.b32 	%r98, 0;
	mov.f64 	%fd216, 0dC1E0000000000000;
	mov.u64 	%rd29, %rd21;
$L__BB0_7:
	.pragma "nounroll";
	.pragma "used_bytes_mask 4095";
	ld.const.v4.f32 	{%f4, %f5, %f6, %f7}, [%rd29+-192];
	ld.const.v2.f64 	{%fd8, %fd9}, [%rd29+-176];
	ld.const.v2.f64 	{%fd10, %fd11}, [%rd29+-160];
	ld.const.v2.f64 	{%fd12, %fd13}, [%rd29+-144];
	ld.const.v2.f64 	{%fd14, %fd15}, [%rd29+-128];
	ld.const.v2.f64 	{%fd16, %fd17}, [%rd29+-112];
	sub.f32 	%f8, %f1, %f4;
	cvt.f64.f32 	%fd18, %f8;
	sub.f32 	%f9, %f2, %f5;
	cvt.f64.f32 	%fd19, %f9;
	sub.f32 	%f10, %f3, %f6;
	cvt.f64.f32 	%fd20, %f10;
	fma.rn.f64 	%fd21, %fd8, %fd18, 0d0000000000000000;
	fma.rn.f64 	%fd22, %fd11, %fd19, %fd21;
	fma.rn.f64 	%fd23, %fd14, %fd20, %fd22;
	fma.rn.f64 	%fd24, %fd9, %fd18, 0d0000000000000000;
	fma.rn.f64 	%fd25, %fd12, %fd19, %fd24;
	fma.rn.f64 	%fd26, %fd15, %fd20, %fd25;
	fma.rn.f64 	%fd27, %fd10, %fd18, 0d0000000000000000;
	fma.rn.f64 	%fd28, %fd13, %fd19, %fd27;
	fma.rn.f64 	%fd29, %fd16, %fd20, %fd28;
	neg.f64 	%fd30, %fd17;
	mul.f64 	%fd31, %fd23, %fd18;
	sub.f64 	%fd32, %fd30, %fd31;
	mul.f64 	%fd33, %fd26, %fd19;
	sub.f64 	%fd34, %fd32, %fd33;
	mul.f64 	%fd35, %fd29, %fd20;
	sub.f64 	%fd36, %fd34, %fd35;
	setp.gt.f64 	%p13, %fd36, %fd216;
	selp.b32 	%r75, %r98, %r95, %p13;
	selp.f64 	%fd37, %fd36, %fd216, %p13;
	.pragma "used_bytes_mask 4095";
	ld.const.v4.f32 	{%f11, %f12, %f13, %f14}, [%rd29+-96];
	ld.const.v2.f64 	{%fd38, %fd39}, [%rd29+-80];
	ld.const.v2.f64 	{%fd40, %fd41}, [%rd29+-64];
	ld.const.v2.f64 	{%fd42, %fd43}, [%rd29+-48];
	ld.const.v2.f64 	{%fd44, %fd45}, [%rd29+-32];
	ld.const.v2.f64 	{%fd46, %fd47}, [%rd29+-16];
	sub.f32 	%f15, %f1, %f11;
	cvt.f64.f32 	%fd48, %f15;
	sub.f32 	%f16, %f2, %f12;
	cvt.f64.f32 	%fd49, %f16;
	sub.f32 	%f17, %f3, %f13;
	cvt.f64.f32 	%fd50, %f17;
	fma.rn.f64 	%fd51, %fd38, %fd48, 0d0000000000000000;
	fma.rn.f64 	%fd52, %fd41, %fd49, %fd51;
	fma.rn.f64 	%fd53, %fd44, %fd50, %fd52;
	fma.rn.f64 	%fd54, %fd39, %fd48, 0d0000000000000000;
	fma.rn.f64 	%fd55, %fd42, %fd49, %fd54;
	fma.rn.f64 	%fd56, %fd45, %fd50, %fd55;
	fma.rn.f64 	%fd57, %fd40, %fd48, 0d0000000000000000;
	fma.rn.f64 	%fd58, %fd43, %fd49, %fd57;
	fma.rn.f64 	%fd59, %fd46, %fd50, %fd58;
	neg.f64 	%fd60, %fd47;
	mul.f64 	%fd61, %fd53, %fd48;
	sub.f64 	%fd62, %fd60, %fd61;
	mul.f64 	%fd63, %fd56, %fd49;
	sub.f64 	%fd64, %fd62, %fd63;
	mul.f64 	%fd65, %fd59, %fd50;
	sub.f64 	%fd66, %fd64, %fd65;
	setp.gt.f64 	%p14, %fd66, %fd37;
	add.s32 	%r76, %r98, 1;
	selp.b32 	%r77, %r76, %r75, %p14;
	selp.f64 	%fd67, %fd66, %fd37, %p14;
	.pragma "used_bytes_mask 4095";
	ld.const.v4.f32 	{%f18, %f19, %f20, %f21}, [%rd29];
	ld.const.v2.f64 	{%fd68, %fd69}, [%rd29+16];
	ld.const.v2.f64 	{%fd70, %fd71}, [%rd29+32];
	ld.const.v2.f64 	{%fd72, %fd73}, [%rd29+48];
	ld.const.v2.f64 	{%fd74, %fd75}, [%rd29+64];
	ld.const.v2.f64 	{%fd76, %fd77}, [%rd29+80];
	sub.f32 	%f22, %f1, %f18;
	cvt.f64.f32 	%fd78, %f22;
	sub.f32 	%f23, %f2, %f19;
	cvt.f64.f32 	%fd79, %f23;
	sub.f32 	%f24, %f3, %f20;
	cvt.f64.f32 	%fd80, %f24;
	fma.rn.f64 	%fd81, %fd68, %fd78, 0d0000000000000000;
	fma.rn.f64 	%fd82, %fd71, %fd79, %fd81;
	fma.rn.f64 	%fd83, %fd74, %fd80, %fd82;
	fma.rn.f64 	%fd84, %fd69, %fd78, 0d0000000000000000;
	fma.rn.f64 	%fd85, %fd72, %fd79, %fd84;
	fma.rn.f64 	%fd86, %fd75, %fd80, %fd85;
	fma.rn.f64 	%fd87, %fd70, %fd78, 0d0000000000000000;
	fma.rn.f64 	%fd88, %fd73, %fd79, %fd87;
	fma.rn.f64 	%fd89, %fd76, %fd80, %fd88;
	neg.f64 	%fd90, %fd77;
	mul.f64 	%fd91, %fd83, %fd78;
	sub.f64 	%fd92, %fd90, %fd91;
	mul.f64 	%fd93, %fd86, %fd79;
	sub.f64 	%fd94, %fd92, %fd93;
	mul.f64 	%fd95, %fd89, %fd80;
	sub.f64 	%fd96, %fd94, %fd95;
	setp.gt.f64 	%p15, %fd96, %fd67;
	add.s32 	%r78, %r98, 2;
	selp.b32 	%r79, %r78, %r77, %p15;
	selp.f64 	%fd97, %fd96, %fd67, %p15;
	.pragma "used_bytes_mask 4095";
	ld.const.v4.f32 	{%f25, %f26, %f27, %f28}, [%rd29+96];
	ld.const.v2.f64 	{%fd98, %fd99}, [%rd29+112];
	ld.const.v2.f64 	{%fd100, %fd101}, [%rd29+128];
	ld.const.v2.f64 	{%fd102, %fd103}, [%rd29+144];
	ld.const.v2.f64 	{%fd104, %fd105}, [%rd29+160];
	ld.const.v2.f64 	{%fd106, %fd107}, [%rd29+176];
	sub.f32 	%f29, %f1, %f25;
	cvt.f64.f32 	%fd108, %f29;
	sub.f32 	%f30, %f2, %f26;
	cvt.f64.f32 	%fd109, %f30;
	sub.f32 	%f31, %f3, %f27;
	cvt.f64.f32 	%fd110, %f31;
	fma.rn.f64 	%fd111, %fd98, %fd108, 0d0000000000000000;
	fma.rn.f64 	%fd112, %fd101, %fd109, %fd111;
	fma.rn.f64 	%fd113, %fd104, %fd110, %fd112;
	fma.rn.f64 	%fd114, %fd99, %fd108, 0d0000000000000000;
	fma.rn.f64 	%fd115, %fd102, %fd109, %fd114;
	fma.rn.f64 	%fd116, %fd105, %fd110, %fd115;
	fma.rn.f64 	%fd117, %fd100, %fd108, 0d0000000000000000;
	fma.rn.f64 	%fd118, %fd103, %fd109, %fd117;
	fma.rn.f64 	%fd119, %fd106, %fd110, %fd118;
	neg.f64 	%fd120, %fd107;
	mul.f64 	%fd121, %fd113, %fd108;
	sub.f64 	%fd122, %fd120, %fd121;
	mul.f64 	%fd123, %fd116, %fd109;
	sub.f64 	%fd124, %fd122, %fd123;
	mul.f64 	%fd125, %fd119, %fd110;
	sub.f64 	%fd126, %fd124, %fd125;
	setp.gt.f64 	%p16, %fd126, %fd97;
	add.s32 	%r80, %r98, 3;
	selp.b32 	%r95, %r80, %r79, %p16;
	selp.f64 	%fd216, %fd126, %fd97, %p16;
	add.s64 	%rd29, %rd29, 384;
	add.s32 	%r98, %r98, 4;
	setp.ne.s32 	%p17, %r98, %r5;
	mov.u32 	%r104, %r5;
	@%p17 bra 	$L__BB0_7;
$L__BB0_8:
	ld.param.u32 	%r91, [_Z6kernelP6uchar4iii_param_3];
	and.b32  	%r82, %r91, 3;
	setp.eq.s32 	%p18, %r82, 0;
	@%p18 bra 	$L__BB0_13;
	setp.eq.s32 	%p19, %r82, 1;
	@%p19 bra 	$L__BB0_11;
	mul.wide.u32 	%rd23, %r104, 96;
	add.s64 	%rd25, %rd27, %rd23;
	.pragma "used_bytes_mask 4095";
	ld.const.v4.f32 	{%f32, %f33, %f34, %f35}, [%rd25];
	ld.const.v2.f64 	{%fd127, %fd128}, [%rd25+16];
	ld.const.v2.f64 	{%fd129, %fd130}, [%rd25+32];
	ld.const.v2.f64 	{%fd131, %fd132}, [%rd25+48];
	ld.const.v2.f64 	{%fd133, %fd134}, [%rd25+64];
	ld.const.v2.f64 	{%fd135, %fd136}, [%rd25+80];
	sub.f32 	%f36, %f1, %f32;
	cvt.f64.f32 	%fd137, %f36;
	sub.f32 	%f37, %f2, %f33;
	cvt.f64.f32 	%fd138, %f37;
	sub.f32 	%f38, %f3, %f34;
	cvt.f64.f32 	%fd139, %f38;
	fma.rn.f64 	%fd140, %fd127, %fd137, 0d0000000000000000;
	fma.rn.f64 	%fd141, %fd130, %fd138, %fd140;
	fma.rn.f64 	%fd142, %fd133, %fd139, %fd141;
	fma.rn.f64 	%fd143, %fd128, %fd137, 0d0000000000000000;
	fma.rn.f64 	%fd144, %fd131, %fd138, %fd143;
	fma.rn.f64 	%fd145, %fd134, %fd139, %fd144;
	fma.rn.f64 	%fd146, %fd129, %fd137, 0d0000000000000000;
	fma.rn.f64 	%fd147, %fd132, %fd138, %fd146;
	fma.rn.f64 	%fd148, %fd135, %fd139, %fd147;
	neg.f64 	%fd149, %fd136;
	mul.f64 	%fd150, %fd142, %fd137;
	sub.f64 	%fd151, %fd149, %fd150;
	mul.f64 	%fd152, %fd145, %fd138;
	sub.f64 	%fd153, %fd151, %fd152;
	mul.f64 	%fd154, %fd148, %fd139;
	sub.f64 	%fd155, %fd153, %fd154;
	setp.gt.f64 	%p20, %fd155, %fd216;
	selp.b32 	%r83, %r104, %r95, %p20;
	selp.f64 	%fd156, %fd155, %fd216, %p20;
	add.s32 	%r84, %r104, 1;
	.pragma "used_bytes_mask 4095";
	ld.const.v4.f32 	{%f39, %f40, %f41, %f42}, [%rd25+96];
	ld.const.v2.f64 	{%fd157, %fd158}, [%rd25+112];
	ld.const.v2.f64 	{%fd159, %fd160}, [%rd25+128];
	ld.const.v2.f64 	{%fd161, %fd162}, [%rd25+144];
	ld.const.v2.f64 	{%fd163, %fd164}, [%rd25+160];
	ld.const.v2.f64 	{%fd165, %fd166}, [%rd25+176];
	sub.f32 	%f43, %f1, %f39;
	cvt.f64.f32 	%fd167, %f43;
	sub.f32 	%f44, %f2, %f40;
	cvt.f64.f32 	%fd168, %f44;
	sub.f32 	%f45, %f3, %f41;
	cvt.f64.f32 	%fd169, %f45;
	fma.rn.f64 	%fd170, %fd157, %fd167, 0d0000000000000000;
	fma.rn.f64 	%fd171, %fd160, %fd168, %fd170;
	fma.rn.f64 	%fd172, %fd163, %fd169, %fd171;
	fma.rn.f64 	%fd173, %fd158, %fd167, 0d0000000000000000;
	fma.rn.f64 	%fd174, %fd161, %fd168, %fd173;
	fma.rn.f64 	%fd175, %fd164, %fd169, %fd174;
	fma.rn.f64 	%fd176, %fd159, %fd167, 0d0000000000000000;
	fma.rn.f64 	%fd177, %fd162, %fd168, %fd176;
	fma.rn.f64 	%fd178, %fd165, %fd169, %fd177;
	neg.f64 	%fd179, %fd166;
	mul.f64 	%fd180, %fd172, %fd167;
	sub.f64 	%fd181, %fd179, %fd180;
	mul.f64 	%fd182, %fd175, %fd168;
	sub.f64 	%fd183, %fd181, %fd182;
	mul.f64 	%fd184, %fd178, %fd169;
	sub.f64 	%fd185, %fd183, %fd184;
	setp.gt.f64 	%p21, %fd185, %fd156;
	selp.b32 	%r95, %r84, %r83, %p21;
	selp.f64 	%fd216, %fd185, %fd156, %p21;
	add.s32 	%r104, %r104, 2;
$L__BB0_11:
	ld.param.u32 	%r92, [_Z6kernelP6uchar4iii_param_3];
	and.b32  	%r85, %r92, 1;
	setp.eq.b32 	%p22, %r85, 1;
	not.pred 	%p23, %p22;
	@%p23 bra 	$L__BB0_13;
	mul.wide.u32 	%rd26, %r104, 96;
	add.s64 	%rd28, %rd27, %rd26;
	.pragma "used_bytes_mask 4095";
	ld.const.v4.f32 	{%f46, %f47, %f48, %f49}, [%rd28];
	ld.const.v2.f64 	{%fd186, %fd187}, [%rd28+16];
	ld.const.v2.f64 	{%fd188, %fd189}, [%rd28+32];
	ld.const.v2.f64 	{%fd190, %fd191}, [%rd28+48];
	ld.const.v2.f64 	{%fd192, %fd193}, [%rd28+64];
	ld.const.v2.f64 	{%fd194, %fd195}, [%rd28+80];
	sub.f32 	%f50, %f1, %f46;
	cvt.f64.f32 	%fd196, %f50;
	sub.f32 	%f51, %f2, %f47;
	cvt.f64.f32 	%fd197, %f51;
	sub.f32 	%f52, %f3, %f48;
	cvt.f64.f32 	%fd198, %f52;
	fma.rn.f64 	%fd199, %fd186, %fd196, 0d0000000000000000;
	fma.rn.f64 	%fd200, %fd189, %fd197, %fd199;
	fma.rn.f64 	%fd201, %fd192, %fd198, %fd200;
	fma.rn.f64 	%fd202, %fd187, %fd196, 0d0000000000000000;
	fma.rn.f64 	%fd203, %fd190, %fd197, %fd202;
	fma.rn.f64 	%fd204, %fd193, %fd198, %fd203;
	fma.rn.f64 	%fd205, %fd188, %fd196, 0d0000000000000000;
	fma.rn.f64 	%fd206, %fd191, %fd197, %fd205;
	fma.rn.f64 	%fd207, %fd194, %fd198, %fd206;
	neg.f64 	%fd208, %fd195;
	mul.f64 	%fd209, %fd201, %fd196;
	sub.f64 	%fd210, %fd208, %fd209;
	mul.f64 	%fd211, %fd204, %fd197;
	sub.f64 	%fd212, %fd210, %fd211;
	mul.f64 	%fd213, %fd207, %fd198;
	sub.f64 	%fd214, %fd212, %fd213;
	setp.gt.f64 	%p24, %fd214, %fd216;
	selp.b32 	%r95, %r104, %r95, %p24;
$L__BB0_13:
	st.global.u8 	[%rd2+3], %r95;
	add.s32 	%r96, %r96, %r4;
	setp.lt.s32 	%p25, %r96, %r41;
	@%p25 bra 	$L__BB0_5;
	bra.uni 	$L__BB0_4;
$L__BB0_14:
	add.s32 	%r27, %r2, %r4;
	max.s32 	%r51, %r41, %r27;
	setp.lt.s32 	%p3, %r27, %r41;
	selp.u32 	%r52, 1, 0, %p3;
	add.s32 	%r53, %r27, %r52;
	sub.s32 	%r54, %r51, %r53;
	div.u32 	%r55, %r54, %r4;
	add.s32 	%r28, %r55, %r52;
	and.b32  	%r29, %r28, 3;
	mul.lo.s32 	%r30, %r2, %r40;
	mul.lo.s32 	%r31, %r27, %r40;
	add.s32 	%r32, %r27, %r4;
	mul.lo.s32 	%r33, %r32, %r40;
	add.s32 	%r34, %r32, %r4;
$L__BB0_15:
	setp.ge.s32 	%p4, %r2, %r41;
	@%p4 bra 	$L__BB0_22;
	setp.eq.s32 	%p5, %r29, 3;
	mov.u32 	%r107, %r2;
	@%p5 bra 	$L__BB0_20;
	setp.eq.s32 	%p6, %r29, 0;
	add.s32 	%r56, %r30, %r94;
	mul.wide.s32 	%rd6, %r56, 4;
	add.s64 	%rd7, %rd1, %rd6;
	mov.b16 	%rs1, 0;
	st.global.u8 	[%rd7+3], %rs1;
	mov.u32 	%r107, %r27;
	@%p6 bra 	$L__BB0_20;
	setp.eq.s32 	%p7, %r29, 1;
	add.s32 	%r57, %r31, %r94;
	mul.wide.s32 	%rd8, %r57, 4;
	add.s64 	%rd9, %rd1, %rd8;
	mov.b16 	%rs2, 0;
	st.global.u8 	[%rd9+3], %rs2;
	mov.u32 	%r107, %r32;
	@%p7 bra 	$L__BB0_20;
	add.s32 	%r58, %r33, %r94;
	mul.wide.s32 	%rd10, %r58, 4;
	add.s64 	%rd11, %rd1, %rd10;
	mov.b16 	%rs3, 0;
	st.global.u8 	[%rd11+3], %rs3;
	mov.u32 	%r107, %r34;
$L__BB0_20:
	setp.lt.u32 	%p8, %r28, 3;
	@%p8 bra 	$L__BB0_22;
$L__BB0_21:
	mad.lo.s32 	%r59, %r107, %r40, %r94;
	mul.wide.s32 	%rd12, %r59, 4;
	add.s64 	%rd13, %rd1, %rd12;
	mov.b16 	%rs4, 0;
	st.global.u8 	[%rd13+3], %rs4;
	add.s32 	%r60, %r107, %r4;
	mad.lo.s32 	%r61, %r60, %r40, %r94;
	mul.wide.s32 	%rd14, %r61, 4;
	add.s64 	%rd15, %rd1, %rd14;
	st.global.u8 	[%rd15+3], %rs4;
	add.s32 	%r62, %r60, %r4;
	mad.lo.s32 	%r63, %r62, %r40, %r94;
	mul.wide.s32 	%rd16, %r63, 4;
	add.s64 	%rd17, %rd1, %rd16;
	st.global.u8 	[%rd17+3], %rs4;
	add.s32 	%r64, %r62, %r4;
	mad.lo.s32 	%r65, %r64, %r40, %r94;
	mul.wide.s32 	%rd18, %r65, 4;
	add.s64 	%rd19, %rd1, %rd18;
	st.global.u8 	[%rd19+3], %rs4;
	add.s32 	%r107, %r64, %r4;
	setp.lt.s32 	%p9, %r107, %r41;
	@%p9 bra 	$L__BB0_21;
$L__BB0_22:
	add.s32 	%r94, %r94, %r3;
	setp.lt.s32 	%p10, %r94, %r40;
	@%p10 bra 	$L__BB0_15;
$L__BB0_23:
	ret;

}


// ===== COMPILED SASS (sm_100) =====

	.target	sm_100

	.elftype	@"ET_EXEC"


//--------------------- .note.nv.tkinfo           --------------------------
	.section	.note.nv.tkinfo,"",@"SHT_NOTE"
	.sectionflags	@"SHF_NOTE_NV_TKINFO"
	.tkinfo
        /*0018*/ 	.word	0x00000002
        /*0030*/ 	.string	""
        /*0030*/ 	.string	"ptxas"
        /*0030*/ 	.string	"Cuda compilation tools, release 13.0, V13.0.88"
        /*0030*/ 	.string	"Build cuda_13.0.r13.0/compiler.36424714_0"
        /*0030*/ 	.string	"-arch sm_100 -m 64 "



//--------------------- .note.nv.cuinfo           --------------------------
	.section	.note.nv.cuinfo,"",@"SHT_NOTE"
	.sectionflags	@"SHF_NOTE_NV_CUINFO"
        /*0018*/ 	.short	0x0002
        /*001a*/ 	.short	0x0064
        /*001c*/ 	.short	0x0082
	.zero		2


//--------------------- .nv.info                  --------------------------
	.section	.nv.info,"",@"SHT_CUDA_INFO"
	.align	4


	//----- nvinfo : EIATTR_REGCOUNT
	.align		4
        /*0000*/ 	.byte	0x04, 0x2f
        /*0002*/ 	.short	(.L_2 - .L_1)
	.align		4
.L_1:
        /*0004*/ 	.word	index@(_Z6kernelP6uchar4iii)
        /*0008*/ 	.word	0x00000026


	//----- nvinfo : EIATTR_FRAME_SIZE
	.align		4
.L_2:
        /*000c*/ 	.byte	0x04, 0x11
        /*000e*/ 	.short	(.L_4 - .L_3)
	.align		4
.L_3:
        /*0010*/ 	.word	index@(_Z6kernelP6uchar4iii)
        /*0014*/ 	.word	0x00000000


	//----- nvinfo : EIATTR_MIN_STACK_SIZE
	.align		4
.L_4:
        /*0018*/ 	.byte	0x04, 0x12
        /*001a*/ 	.short	(.L_6 - .L_5)
	.align		4
.L_5:
        /*001c*/ 	.word	index@(_Z6kernelP6uchar4iii)
        /*0020*/ 	.word	0x00000000
.L_6:


//--------------------- .nv.compat                --------------------------
	.section	.nv.compat,"",@"SHT_CUDA_COMPAT_INFO"
	.align	4
        /*0000*/ 	.byte	0x02, 0x09, 0x00, 0x00, 0x02, 0x02, 0x01, 0x00, 0x02, 0x05, 0x05, 0x00, 0x03, 0x07, 0x01, 0x01
        /*0010*/ 	.byte	0x02, 0x03, 0x00, 0x00, 0x02, 0x06, 0x01, 0x00, 0x04, 0x0b, 0x08, 0x00, 0x01, 0x00, 0x00, 0x00
        /*0020*/ 	.byte	0x00, 0x00, 0x00, 0x00


//--------------------- .nv.info._Z6kernelP6uchar4iii --------------------------
	.section	.nv.info._Z6kernelP6uchar4iii,"",@"SHT_CUDA_INFO"
	.sectionflags	@""
	.align	4


	//----- nvinfo : EIATTR_CUDA_API_VERSION
	.align		4
        /*0000*/ 	.byte	0x04, 0x37
        /*0002*/ 	.short	(.L_8 - .L_7)
.L_7:
        /*0004*/ 	.word	0x00000082


	//----- nvinfo : EIATTR_KPARAM_INFO
	.align		4
.L_8:
        /*0008*/ 	.byte	0x04, 0x17
        /*000a*/ 	.short	(.L_10 - .L_9)
.L_9:
        /*000c*/ 	.word	0x00000000
        /*0010*/ 	.short	0x0003
        /*0012*/ 	.short	0x0010
        /*0014*/ 	.byte	0x00, 0xf0, 0x11, 0x00


	//----- nvinfo : EIATTR_KPARAM_INFO
	.align		4
.L_10:
        /*0018*/ 	.byte	0x04, 0x17
        /*001a*/ 	.short	(.L_12 - .L_11)
.L_11:
        /*001c*/ 	.word	0x00000000
        /*0020*/ 	.short	0x0002
        /*0022*/ 	.short	0x000c
        /*0024*/ 	.byte	0x00, 0xf0, 0x11, 0x00


	//----- nvinfo : EIATTR_KPARAM_INFO
	.align		4
.L_12:
        /*0028*/ 	.byte	0x04, 0x17
        /*002a*/ 	.short	(.L_14 - .L_13)
.L_13:
        /*002c*/ 	.word	0x00000000
        /*0030*/ 	.short	0x0001
        /*0032*/ 	.short	0x0008
        /*0034*/ 	.byte	0x00, 0xf0, 0x11, 0x00


	//----- nvinfo : EIATTR_KPARAM_INFO
	.align		4
.L_14:
        /*0038*/ 	.byte	0x04, 0x17
        /*003a*/ 	.short	(.L_16 - .L_15)
.L_15:
        /*003c*/ 	.word	0x00000000
        /*0040*/ 	.short	0x0000
        /*0042*/ 	.short	0x0000
        /*0044*/ 	.byte	0x00, 0xf5, 0x21, 0x00


	//----- nvinfo : EIATTR_SPARSE_MMA_MASK
	.align		4
.L_16:
        /*0048*/ 	.byte	0x03, 0x50
        /*004a*/ 	.short	0x0000


	//----- nvinfo : EIATTR_MAXREG_COUNT
	.align		4
        /*004c*/ 	.byte	0x03, 0x1b
        /*004e*/ 	.short	0x00ff


	//----- nvinfo : EIATTR_MERCURY_ISA_VERSION
	.align		4
        /*0050*/ 	.byte	0x03, 0x5f
        /*0052*/ 	.short	0x0101


	//----- nvinfo : EIATTR_UNUSED_LOAD_BYTE_OFFSET
	.align		4
        /*0054*/ 	.byte	0x04, 0x44
        /*0056*/ 	.short	(.L_18 - .L_17)


	//   ....[0]....
.L_17:
        /*0058*/ 	.word	0x00000200
        /*005c*/ 	.word	0x00000007


	//----- nvinfo : EIATTR_VRC_CTA_INIT_COUNT
	.align		4
.L_18:
        /*0060*/ 	.byte	0x02, 0x4a
	.zero		1
	.zero		1


	//----- nvinfo : EIATTR_EXIT_INSTR_OFFSETS
	.align		4
        /*0064*/ 	.byte	0x04, 0x1c
        /*0066*/ 	.short	(.L_20 - .L_19)


	//   ....[0]....
.L_19:
        /*0068*/ 	.word	0x000000f0


	//   ....[1]....
        /*006c*/ 	.word	0x00001360


	//   ....[2]....
        /*0070*/ 	.word	0x00001880


	//----- nvinfo : EIATTR_CRS_STACK_SIZE
	.align		4
.L_20:
        /*0074*/ 	.byte	0x04, 0x1e
        /*0076*/ 	.short	(.L_22 - .L_21)
.L_21:
        /*0078*/ 	.word	0x00000000


	//----- nvinfo : EIATTR_CBANK_PARAM_SIZE
	.align		4
.L_22:
        /*007c*/ 	.byte	0x03, 0x19
        /*007e*/ 	.short	0x0014


	//----- nvinfo : EIATTR_PARAM_CBANK
	.align		4
        /*0080*/ 	.byte	0x04, 0x0a
        /*0082*/ 	.short	(.L_24 - .L_23)
	.align		4
.L_23:
        /*0084*/ 	.word	index@(.nv.constant0._Z6kernelP6uchar4iii)
        /*0088*/ 	.short	0x0380
        /*008a*/ 	.short	0x0014


	//----- nvinfo : EIATTR_SW_WAR
	.align		4
.L_24:
        /*008c*/ 	.byte	0x04, 0x36
        /*008e*/ 	.short	(.L_26 - .L_25)
.L_25:
        /*0090*/ 	.word	0x00000008
.L_26:


//--------------------- .nv.callgraph             --------------------------
	.section	.nv.callgraph,"",@"SHT_CUDA_CALLGRAPH"
	.align	4
	.sectionentsize	8
	.align		4
        /*0000*/ 	.word	0x00000000
	.align		4
        /*0004*/ 	.word	0xffffffff
	.align		4
        /*0008*/ 	.word	0x00000000
	.align		4
        /*000c*/ 	.word	0xfffffffe
	.align		4
        /*0010*/ 	.word	0x00000000
	.align		4
        /*0014*/ 	.word	0xfffffffd
	.align		4
        /*0018*/ 	.word	0x00000000
	.align		4
        /*001c*/ 	.word	0xfffffffc


//--------------------- .nv.constant3             --------------------------
	.section	.nv.constant3,"a",@progbits
	.align	16
.nv.constant3:
	.type		dev_class,@object
	.size		dev_class,(.L_0 - dev_class)
dev_class:
	.zero		3072
.L_0:


//--------------------- .text._Z6kernelP6uchar4iii --------------------------
	.section	.text._Z6kernelP6uchar4iii,"ax",@progbits
	.align	128
        .global         _Z6kernelP6uchar4iii
        .type           _Z6kernelP6uchar4iii,@function
        .size           _Z6kernelP6uchar4iii,(.L_x_16 - _Z6kernelP6uchar4iii)
        .other          _Z6kernelP6uchar4iii,@"STO_CUDA_ENTRY STV_DEFAULT"
_Z6kernelP6uchar4iii:
.text._Z6kernelP6uchar4iii:
[----:B------:R-:W-:Y:S01]  /*0000*/  LDC R1, c[0x0][0x37c] ;  /* 0x0000df00ff017b82 */ /* 0x000fe20000000800 */
[----:B------:R-:W0:Y:S01]  /*0010*/  S2R R3, SR_TID.X ;  /* 0x0000000000037919 */ /* 0x000e220000002100 */
[----:B------:R-:W0:Y:S01]  /*0020*/  LDCU UR4, c[0x0][0x360] ;  /* 0x00006c00ff0477ac */ /* 0x000e220008000800 */
[----:B------:R-:W0:Y:S01]  /*0030*/  S2R R0, SR_CTAID.X ;  /* 0x0000000000007919 */ /* 0x000e220000002500 */
[----:B------:R-:W1:Y:S01]  /*0040*/  LDCU UR8, c[0x0][0x388] ;  /* 0x00007100ff0877ac */ /* 0x000e620008000800 */
[----:B------:R-:W2:Y:S01]  /*0050*/  S2R R2, SR_TID.Y ;  /* 0x0000000000027919 */ /* 0x000ea20000002200 */
[----:B------:R-:W2:Y:S01]  /*0060*/  LDCU UR5, c[0x0][0x364] ;  /* 0x00006c80ff0577ac */ /* 0x000ea20008000800 */
[----:B------:R-:W2:Y:S01]  /*0070*/  S2R R5, SR_CTAID.Y ;  /* 0x0000000000057919 */ /* 0x000ea20000002600 */
[----:B------:R-:W3:Y:S01]  /*0080*/  LDCU UR6, c[0x0][0x370] ;  /* 0x00006e00ff0677ac */ /* 0x000ee20008000800 */
[----:B------:R-:W4:Y:S01]  /*0090*/  LDCU UR7, c[0x0][0x374] ;  /* 0x00006e80ff0777ac */ /* 0x000f220008000800 */
[----:B0-----:R-:W-:Y:S01]  /*00a0*/  IMAD R3, R0, UR4, R3 ;  /* 0x0000000400037c24 */ /* 0x001fe2000f8e0203 */
[----:B---3--:R-:W-:-:S04]  /*00b0*/  UIMAD UR4, UR4, UR6, URZ ;  /* 0x00000006040472a4 */ /* 0x008fc8000f8e02ff */
[----:B-1----:R-:W-:Y:S01]  /*00c0*/  ISETP.GE.AND P0, PT, R3, UR8, PT ;  /* 0x0000000803007c0c */ /* 0x002fe2000bf06270 */
[----:B--2---:R-:W-:Y:S01]  /*00d0*/  IMAD R0, R5, UR5, R2 ;  /* 0x0000000505007c24 */ /* 0x004fe2000f8e0202 */
[----:B----4-:R-:W-:-:S11]  /*00e0*/  UIMAD UR5, UR5, UR7, URZ ;  /* 0x00000007050572a4 */ /* 0x010fd6000f8e02ff */
[----:B------:R-:W-:Y:S05]  /*00f0*/  @P0 EXIT ;  /* 0x000000000000094d */ /* 0x000fea0003800000 */
[----:B------:R-:W0:Y:S01]  /*0100*/  LDCU UR6, c[0x0][0x390] ;  /* 0x00007200ff0677ac */ /* 0x000e220008000800 */
[----:B------:R-:W1:Y:S01]  /*0110*/  LDCU.64 UR8, c[0x0][0x358] ;  /* 0x00006b00ff0877ac */ /* 0x000e620008000a00 */
[----:B0-----:R-:W-:-:S09]  /*0120*/  UISETP.GE.AND UP0, UPT, UR6, 0x1, UPT ;  /* 0x000000010600788c */ /* 0x001fd2000bf06270 */
[----:B-1----:R-:W-:Y:S05]  /*0130*/  BRA.U !UP0, `(.L_x_0) ;  /* 0x00000011088c7547 */ /* 0x002fea000b800000 */
[----:B------:R-:W-:Y:S01]  /*0140*/  IMAD.MOV.U32 R33, RZ, RZ, RZ ;  /* 0x000000ffff217224 */ /* 0x000fe200078e00ff */
[----:B------:R-:W-:-:S12]  /*0150*/  ULOP3.LUT UR4, UR6, 0x7ffffffc, URZ, 0xc0, !UPT ;  /* 0x7ffffffc06047892 */ /* 0x000fd8000f8ec0ff */
.L_x_8:
[----:B0-----:R-:W0:Y:S01]  /*0160*/  LDCU UR6, c[0x0][0x38c] ;  /* 0x00007180ff0677ac */ /* 0x001e220008000800 */
[----:B------:R-:W-:Y:S01]  /*0170*/  BSSY.RECONVERGENT B0, `(.L_x_1) ;  /* 0x0000118000007945 */ /* 0x000fe20003800200 */
[----:B0-----:R-:W-:-:S13]  /*0180*/  ISETP.GE.AND P0, PT, R0, UR6, PT ;  /* 0x0000000600007c0c */ /* 0x001fda000bf06270 */
[----:B------:R-:W-:Y:S05]  /*0190*/  @P0 BRA `(.L_x_2) ;  /* 0x0000001000540947 */ /* 0x000fea0003800000 */
[----:B------:R-:W-:-:S07]  /*01a0*/  IMAD.MOV.U32 R2, RZ, RZ, R0 ;  /* 0x000000ffff027224 */ /* 0x000fce00078e0000 */
.L_x_7:
[----:B0-----:R-:W0:Y:S01]  /*01b0*/  LDC.64 R8, c[0x0][0x380] ;  /* 0x0000e000ff087b82 */ /* 0x001e220000000a00 */
[----:B------:R-:W1:Y:S07]  /*01c0*/  LDCU.64 UR6, c[0x0][0x388] ;  /* 0x00007100ff0677ac */ /* 0x000e6e0008000a00 */
[----:B------:R-:W2:Y:S01]  /*01d0*/  LDC R32, c[0x0][0x390] ;  /* 0x0000e400ff207b82 */ /* 0x000ea20000000800 */
[----:B-1----:R-:W-:-:S04]  /*01e0*/  IMAD R5, R2, UR6, R3 ;  /* 0x0000000602057c24 */ /* 0x002fc8000f8e0203 */
[----:B0-----:R-:W-:-:S05]  /*01f0*/  IMAD.WIDE R8, R5, 0x4, R8 ;  /* 0x0000000405087825 */ /* 0x001fca00078e0208 */
[----:B------:R-:W3:Y:S01]  /*0200*/  LDG.E R5, desc[UR8][R8.64] ;  /* 0x0000000808057981 */ /* 0x000ee2000c1e1900 */
[----:B------:R-:W-:Y:S01]  /*0210*/  IADD3 R2, PT, PT, R2, UR5, RZ ;  /* 0x0000000502027c10 */ /* 0x000fe2000fffe0ff */
[----:B------:R-:W-:Y:S01]  /*0220*/  HFMA2 R10, -RZ, RZ, 0, 0 ;  /* 0x00000000ff0a7431 */ /* 0x000fe200000001ff */
[----:B--2---:R-:W-:Y:S01]  /*0230*/  ISETP.GE.U32.AND P1, PT, R32, 0x4, PT ;  /* 0x000000042000780c */ /* 0x004fe20003f26070 */
[----:B------:R-:W-:Y:S01]  /*0240*/  IMAD.MOV.U32 R4, RZ, RZ, RZ ;  /* 0x000000ffff047224 */ /* 0x000fe200078e00ff */
[----:B------:R-:W-:Y:S01]  /*0250*/  ISETP.GE.AND P0, PT, R2, UR7, PT ;  /* 0x0000000702007c0c */ /* 0x000fe2000bf06270 */
[----:B------:R-:W-:Y:S01]  /*0260*/  IMAD.MOV.U32 R11, RZ, RZ, -0x3e200000 ;  /* 0xc1e00000ff0b7424 */ /* 0x000fe200078e00ff */
[C---:B---3--:R-:W-:Y:S02]  /*0270*/  PRMT R7, R5.reuse, 0x7770, RZ ;  /* 0x0000777005077816 */ /* 0x048fe400000000ff */
[C---:B------:R-:W-:Y:S02]  /*0280*/  PRMT R6, R5.reuse, 0x7771, RZ ;  /* 0x0000777105067816 */ /* 0x040fe400000000ff */
[----:B------:R-:W-:-:S02]  /*0290*/  PRMT R5, R5, 0x7772, RZ ;  /* 0x0000777205057816 */ /* 0x000fc400000000ff */
[----:B------:R-:W-:Y:S02]  /*02a0*/  I2FP.F32.U32 R7, R7 ;  /* 0x0000000700077245 */ /* 0x000fe40000201000 */
[----:B------:R-:W-:Y:S02]  /*02b0*/  I2FP.F32.U32 R6, R6 ;  /* 0x0000000600067245 */ /* 0x000fe40000201000 */
[----:B------:R-:W-:Y:S01]  /*02c0*/  I2FP.F32.U32 R5, R5 ;  /* 0x0000000500057245 */ /* 0x000fe20000201000 */
[----:B------:R-:W-:Y:S06]  /*02d0*/  @!P1 BRA `(.L_x_3) ;  /* 0x0000000800449947 */ /* 0x000fec0003800000 */
[----:B------:R-:W-:Y:S01]  /*02e0*/  MOV R34, RZ ;  /* 0x000000ff00227202 */ /* 0x000fe20000000f00 */
[----:B------:R-:W-:Y:S01]  /*02f0*/  IMAD.MOV.U32 R4, RZ, RZ, 0xc0 ;  /* 0x000000c0ff047424 */ /* 0x000fe200078e00ff */
[----:B------:R-:W-:Y:S01]  /*0300*/  MOV R10, 0x0 ;  /* 0x00000000000a7802 */ /* 0x000fe20000000f00 */
[----:B------:R-:W-:-:S07]  /*0310*/  IMAD.MOV.U32 R11, RZ, RZ, -0x3e200000 ;  /* 0xc1e00000ff0b7424 */ /* 0x000fce00078e00ff */
.L_x_4:
[----:B------:R-:W0:Y:S08]  /*0320*/  LDC.64 R12, c[0x3][R4+-0xc0] ;  /* 0x00ffd000040c7b82 */ /* 0x000e300000000a00 */
[----:B------:R-:W1:Y:S08]  /*0330*/  LDC R14, c[0x3][R4+-0xb8] ;  /* 0x00ffd200040e7b82 */ /* 0x000e700000000800 */
[----:B------:R-:W2:Y:S01]  /*0340*/  LDC.64 R24, c[0x3][R4+-0xb0] ;  /* 0x00ffd40004187b82 */ /* 0x000ea20000000a00 */
[----:B0-----:R-:W-:-:S07]  /*0350*/  FADD R16, R7, -R12 ;  /* 0x8000000c07107221 */ /* 0x001fce0000000000 */
[----:B------:R-:W0:Y:S01]  /*0360*/  LDC.64 R26, c[0x3][R4+-0x98] ;  /* 0x00ffda00041a7b82 */ /* 0x000e220000000a00 */
[----:B------:R-:W-:Y:S01]  /*0370*/  FADD R18, R6, -R13 ;  /* 0x8000000d06127221 */ /* 0x000fe20000000000 */
[----:B------:R-:W2:Y:S01]  /*0380*/  F2F.F64.F32 R16, R16 ;  /* 0x0000001000107310 */ /* 0x000ea20000201800 */
[----:B-1----:R-:W-:-:S05]  /*0390*/  FADD R22, R5, -R14 ;  /* 0x8000000e05167221 */ /* 0x002fca0000000000 */
[----:B------:R-:W1:Y:S02]  /*03a0*/  LDC.64 R12, c[0x3][R4+-0x80] ;  /* 0x00ffe000040c7b82 */ /* 0x000e640000000a00 */
[----:B------:R-:W0:Y:S06]  /*03b0*/  F2F.F64.F32 R18, R18 ;  /* 0x0000001200127310 */ /* 0x000e2c0000201800 */
[----:B------:R-:W3:Y:S01]  /*03c0*/  LDC.64 R20, c[0x3][R4+-0x68] ;  /* 0x00ffe60004147b82 */ /* 0x000ee20000000a00 */
[----:B--2---:R-:W-:Y:S01]  /*03d0*/  DFMA R24, R24, R16, RZ ;  /* 0x000000101818722b */ /* 0x004fe200000000ff */
[----:B------:R-:W1:Y:S06]  /*03e0*/  F2F.F64.F32 R22, R22 ;  /* 0x0000001600167310 */ /* 0x000e6c0000201800 */
[----:B------:R-:W2:Y:S01]  /*03f0*/  LDC.64 R14, c[0x3][R4+-0xa8] ;  /* 0x00ffd600040e7b82 */ /* 0x000ea20000000a00 */
[----:B0-----:R-:W-:-:S07]  /*0400*/  DFMA R24, R26, R18, R24 ;  /* 0x000000121a18722b */ /* 0x001fce0000000018 */
[----:B------:R-:W0:Y:S01]  /*0410*/  LDC.64 R28, c[0x3][R4+-0x90] ;  /* 0x00ffdc00041c7b82 */ /* 0x000e220000000a00 */
[----:B-1----:R-:W-:-:S07]  /*0420*/  DFMA R24, R12, R22, R24 ;  /* 0x000000160c18722b */ /* 0x002fce0000000018 */
[----:B------:R-:W1:Y:S01]  /*0430*/  LDC.64 R26, c[0x3][R4+-0xa0] ;  /* 0x00ffd800041a7b82 */ /* 0x000e620000000a00 */
[----:B---3--:R-:W-:-:S07]  /*0440*/  DFMA R24, R16, -R24, -R20 ;  /* 0x800000181018722b */ /* 0x008fce0000000814 */
[----:B------:R-:W3:Y:S01]  /*0450*/  LDC.64 R12, c[0x3][R4+-0x78] ;  /* 0x00ffe200040c7b82 */ /* 0x000ee20000000a00 */
[----:B--2---:R-:W-:-:S07]  /*0460*/  DFMA R14, R14, R16, RZ ;  /* 0x000000100e0e722b */ /* 0x004fce00000000ff */
[----:B------:R-:W2:Y:S01]  /*0470*/  LDC.64 R20, c[0x3][R4+-0x60] ;  /* 0x00ffe80004147b82 */ /* 0x000ea20000000a00 */
[----:B0-----:R-:W-:-:S07]  /*0480*/  DFMA R14, R28, R18, R14 ;  /* 0x000000121c0e722b */ /* 0x001fce000000000e */
[----:B------:R-:W0:Y:S01]  /*0490*/  LDC.64 R30, c[0x3][R4+-0x88] ;  /* 0x00ffde00041e7b82 */ /* 0x000e220000000a00 */
[----:B-1----:R-:W-:-:S07]  /*04a0*/  DFMA R16, R26, R16, RZ ;  /* 0x000000101a10722b */ /* 0x002fce00000000ff */
[----:B------:R-:W1:Y:S01]  /*04b0*/  LDC.64 R28, c[0x3][R4+-0x70] ;  /* 0x00ffe400041c7b82 */ /* 0x000e620000000a00 */
[----:B---3--:R-:W-:-:S07]  /*04c0*/  DFMA R14, R12, R22, R14 ;  /* 0x000000160c0e722b */ /* 0x008fce000000000e */
[----:B------:R-:W3:Y:S01]  /*04d0*/  LDC R26, c[0x3][R4+-0x58] ;  /* 0x00ffea00041a7b82 */ /* 0x000ee20000000800 */
[----:B--2---:R-:W-:Y:S01]  /*04e0*/  FADD R20, R7, -R20 ;  /* 0x8000001407147221 */ /* 0x004fe20000000000 */
[----:B------:R-:W-:-:S06]  /*04f0*/  DFMA R24, R18, -R14, R24 ;  /* 0x8000000e1218722b */ /* 0x000fcc0000000018 */
[----:B------:R-:W2:Y:S01]  /*0500*/  LDC.64 R12, c[0x3][R4+-0x50] ;  /* 0x00ffec00040c7b82 */ /* 0x000ea20000000a00 */
[----:B0-----:R-:W-:Y:S01]  /*0510*/  DFMA R16, R30, R18, R16 ;  /* 0x000000121e10722b */ /* 0x001fe20000000010 */
[----:B------:R-:W2:Y:S01]  /*0520*/  F2F.F64.F32 R18, R20 ;  /* 0x0000001400127310 */ /* 0x000ea20000201800 */
[----:B------:R-:W-:-:S05]  /*0530*/  FADD R30, R6, -R21 ;  /* 0x80000015061e7221 */ /* 0x000fca0000000000 */
[----:B------:R-:W0:Y:S01]  /*0540*/  LDC.64 R14, c[0x3][R4+-0x38] ;  /* 0x00fff200040e7b82 */ /* 0x000e220000000a00 */
[----:B-1----:R-:W-:Y:S01]  /*0550*/  DFMA R16, R28, R22, R16 ;  /* 0x000000161c10722b */ /* 0x002fe20000000010 */
[----:B------:R-:W0:Y:S06]  /*0560*/  F2F.F64.F32 R30, R30 ;  /* 0x0000001e001e7310 */ /* 0x000e2c0000201800 */
[----:B------:R-:W1:Y:S01]  /*0570*/  LDC.64 R28, c[0x3][R4+-0x20] ;  /* 0x00fff800041c7b82 */ /* 0x000e620000000a00 */
[----:B------:R-:W-:Y:S01]  /*0580*/  DFMA R24, R22, -R16, R24 ;  /* 0x800000101618722b */ /* 0x000fe20000000018 */
[----:B---3--:R-:W-:Y:S01]  /*0590*/  FADD R16, R5, -R26 ;  /* 0x8000001a05107221 */ /* 0x008fe20000000000 */
[----:B--2---:R-:W-:-:S05]  /*05a0*/  DFMA R12, R12, R18, RZ ;  /* 0x000000120c0c722b */ /* 0x004fca00000000ff */
[----:B------:R-:W2:Y:S01]  /*05b0*/  LDC.64 R26, c[0x3][R4+-0x48] ;  /* 0x00ffee00041a7b82 */ /* 0x000ea20000000a00 */
[----:B------:R-:W1:Y:S01]  /*05c0*/  F2F.F64.F32 R16, R16 ;  /* 0x0000001000107310 */ /* 0x000e620000201800 */
[----:B------:R-:W-:Y:S02]  /*05d0*/  DSETP.GT.AND P2, PT, R24, R10, PT ;  /* 0x0000000a1800722a */ /* 0x000fe40003f44000 */
[----:B0-----:R-:W-:-:S04]  /*05e0*/  DFMA R14, R14, R30, R12 ;  /* 0x0000001e0e0e722b */ /* 0x001fc8000000000c */
[----:B------:R-:W0:Y:S01]  /*05f0*/  LDC.64 R22, c[0x3][R4+-0x8] ;  /* 0x00fffe0004167b82 */ /* 0x000e220000000a00 */
[----:B------:R-:W-:Y:S02]  /*0600*/  FSEL R10, R24, R10, P2 ;  /* 0x0000000a180a7208 */ /* 0x000fe40001000000 */
[----:B------:R-:W-:Y:S02]  /*0610*/  FSEL R11, R25, R11, P2 ;  /* 0x0000000b190b7208 */ /* 0x000fe40001000000 */
[----:B------:R-:W-:-:S03]  /*0620*/  SEL R33, R34, R33, P2 ;  /* 0x0000002122217207 */ /* 0x000fc60001000000 */
[----:B------:R-:W3:Y:S01]  /*0630*/  LDC.64 R12, c[0x3][R4+-0x30] ;  /* 0x00fff400040c7b82 */ /* 0x000ee20000000a00 */
[----:B-1----:R-:W-:-:S07]  /*0640*/  DFMA R14, R28, R16, R14 ;  /* 0x000000101c0e722b */ /* 0x002fce000000000e */
[----:B------:R-:W1:Y:S01]  /*0650*/  LDC.64 R20, c[0x3][R4+-0x40] ;  /* 0x00fff00004147b82 */ /* 0x000e620000000a00 */
[----:B--2---:R-:W-:-:S07]  /*0660*/  DFMA R26, R26, R18, RZ ;  /* 0x000000121a1a722b */ /* 0x004fce00000000ff */
[----:B------:R-:W2:Y:S01]  /*0670*/  LDC.64 R28, c[0x3][R4+-0x28] ;  /* 0x00fff600041c7b82 */ /* 0x000ea20000000a00 */
[----:B0-----:R-:W-:-:S07]  /*0680*/  DFMA R14, R18, -R14, -R22 ;  /* 0x8000000e120e722b */ /* 0x001fce0000000816 */
[----:B------:R-:W0:Y:S01]  /*0690*/  LDC.64 R22, c[0x3][R4+-0x18] ;  /* 0x00fffa0004167b82 */ /* 0x000e220000000a00 */
[----:B---3--:R-:W-:-:S07]  /*06a0*/  DFMA R26, R12, R30, R26 ;  /* 0x0000001e0c1a722b */ /* 0x008fce000000001a */
[----:B------:R-:W3:Y:S01]  /*06b0*/  LDC.64 R12, c[0x3][R4] ;  /* 0x00c00000040c7b82 */ /* 0x000ee20000000a00 */
[----:B-1----:R-:W-:-:S07]  /*06c0*/  DFMA R18, R20, R18, RZ ;  /* 0x000000121412722b */ /* 0x002fce00000000ff */
[----:B------:R-:W1:Y:S01]  /*06d0*/  LDC.64 R20, c[0x3][R4+-0x10] ;  /* 0x00fffc0004147b82 */ /* 0x000e620000000a00 */
[----:B--2---:R-:W-:-:S07]  /*06e0*/  DFMA R18, R28, R30, R18 ;  /* 0x0000001e1c12722b */ /* 0x004fce0000000012 */
[----:B------:R-:W2:Y:S01]  /*06f0*/  LDC R28, c[0x3][R4+0x8] ;  /* 0x00c00200041c7b82 */ /* 0x000ea20000000800 */
[----:B0-----:R-:W-:-:S07]  /*0700*/  DFMA R26, R22, R16, R26 ;  /* 0x00000010161a722b */ /* 0x001fce000000001a */
[----:B------:R-:W0:Y:S01]  /*0710*/  LDC.64 R22, c[0x3][R4+0x10] ;  /* 0x00c0040004167b82 */ /* 0x000e220000000a00 */
[----:B---3--:R-:W-:Y:S01]  /*0720*/  FADD R29, R7, -R12 ;  /* 0x8000000c071d7221 */ /* 0x008fe20000000000 */
[----:B------:R-:W-:Y:S01]  /*0730*/  DFMA R14, R30, -R26, R14 ;  /* 0x8000001a1e0e722b */ /* 0x000fe2000000000e */
[----:B------:R-:W-:Y:S01]  /*0740*/  FADD R35, R6, -R13 ;  /* 0x8000000d06237221 */ /* 0x000fe20000000000 */
[----:B-1----:R-:W-:-:S04]  /*0750*/  DFMA R26, R20, R16, R18 ;  /* 0x00000010141a722b */ /* 0x002fc80000000012 */
[----:B------:R-:W1:Y:S01]  /*0760*/  LDC.64 R12, c[0x3][R4+0x58] ;  /* 0x00c01600040c7b82 */ /* 0x000e620000000a00 */
[----:B------:R-:W0:Y:S03]  /*0770*/  F2F.F64.F32 R20, R29 ;  /* 0x0000001d00147310 */ /* 0x000e260000201800 */
[----:B------:R-:W-:-:S04]  /*0780*/  DFMA R14, R16, -R26, R14 ;  /* 0x8000001a100e722b */ /* 0x000fc8000000000e */
[----:B------:R-:W3:Y:S01]  /*0790*/  LDC.64 R18, c[0x3][R4+0x28] ;  /* 0x00c00a0004127b82 */ /* 0x000ee20000000a00 */
[----:B------:R-:W3:Y:S01]  /*07a0*/  F2F.F64.F32 R26, R35 ;  /* 0x00000023001a7310 */ /* 0x000ee20000201800 */
[----:B--2---:R-:W-:Y:S02]  /*07b0*/  FADD R30, R5, -R28 ;  /* 0x8000001c051e7221 */ /* 0x004fe40000000000 */
[----:B------:R-:W-:-:S04]  /*07c0*/  DSETP.GT.AND P3, PT, R14, R10, PT ;  /* 0x0000000a0e00722a */ /* 0x000fc80003f64000 */
[----:B------:R-:W2:Y:S01]  /*07d0*/  LDC.64 R16, c[0x3][R4+0x40] ;  /* 0x00c0100004107b82 */ /* 0x000ea20000000a00 */
[----:B0-----:R-:W-:Y:S01]  /*07e0*/  DFMA R22, R22, R20, RZ ;  /* 0x000000141616722b */ /* 0x001fe200000000ff */
[----:B------:R-:W2:Y:S01]  /*07f0*/  F2F.F64.F32 R30, R30 ;  /* 0x0000001e001e7310 */ /* 0x000ea20000201800 */
[----:B------:R-:W-:Y:S02]  /*0800*/  FSEL R10, R14, R10, P3 ;  /* 0x0000000a0e0a7208 */ /* 0x000fe40001800000 */
[----:B------:R-:W-:-:S03]  /*0810*/  FSEL R11, R15, R11, P3 ;  /* 0x0000000b0f0b7208 */ /* 0x000fc60001800000 */
[----:B------:R-:W0:Y:S02]  /*0820*/  LDC.64 R28, c[0x3][R4+0x30] ;  /* 0x00c00c00041c7b82 */ /* 0x000e240000000a00 */
[----:B------:R-:W-:Y:S01]  /*0830*/  @P3 IADD3 R33, PT, PT, R34, 0x1, RZ ;  /* 0x0000000122213810 */ /* 0x000fe20007ffe0ff */
[----:B---3--:R-:W-:-:S05]  /*0840*/  DFMA R18, R18, R26, R22 ;  /* 0x0000001a1212722b */ /* 0x008fca0000000016 */
[----:B------:R-:W3:Y:S03]  /*0850*/  LDC.64 R22, c[0x3][R4+0x18] ;  /* 0x00c0060004167b82 */ /* 0x000ee60000000a00 */
[----:B--2---:R-:W-:-:S05]  /*0860*/  DFMA R16, R16, R30, R18 ;  /* 0x0000001e1010722b */ /* 0x004fca0000000012 */
[----:B------:R-:W2:Y:S03]  /*0870*/  LDC.64 R18, c[0x3][R4+0x20] ;  /* 0x00c0080004127b82 */ /* 0x000ea60000000a00 */
[----:B-1----:R-:W-:-:S05]  /*0880*/  DFMA R12, R20, -R16, -R12 ;  /* 0x80000010140c722b */ /* 0x002fca000000080c */
[----:B------:R-:W1:Y:S01]  /*0890*/  LDC.64 R16, c[0x3][R4+0x48] ;  /* 0x00c0120004107b82 */ /* 0x000e620000000a00 */
[----:B---3--:R-:W-:-:S08]  /*08a0*/  DFMA R22, R22, R20, RZ ;  /* 0x000000141616722b */ /* 0x008fd000000000ff */
[----:B0-----:R-:W-:Y:S01]  /*08b0*/  DFMA R22, R28, R26, R22 ;  /* 0x0000001a1c16722b */ /* 0x001fe20000000016 */
[----:B------:R-:W0:Y:S01]  /*08c0*/  LDC.64 R28, c[0x3][R4+0x38] ;  /* 0x00c00e00041c7b82 */ /* 0x000e220000000a00 */
[----:B--2---:R-:W-:-:S06]  /*08d0*/  DFMA R20, R18, R20, RZ ;  /* 0x000000141214722b */ /* 0x004fcc00000000ff */
[----:B-1----:R-:W-:Y:S01]  /*08e0*/  DFMA R22, R16, R30, R22 ;  /* 0x0000001e1016722b */ /* 0x002fe20000000016 */
[----:B------:R-:W1:Y:S07]  /*08f0*/  LDC.64 R18, c[0x3][R4+0x50] ;  /* 0x00c0140004127b82 */ /* 0x000e6e0000000a00 */
[----:B------:R-:W-:Y:S01]  /*0900*/  DFMA R12, R26, -R22, R12 ;  /* 0x800000161a0c722b */ /* 0x000fe2000000000c */
[----:B------:R-:W2:Y:S01]  /*0910*/  LDC.64 R16, c[0x3][R4+0x60] ;  /* 0x00c0180004107b82 */ /* 0x000ea20000000a00 */
[----:B0-----:R-:W-:-:S07]  /*0920*/  DFMA R20, R28, R26, R20 ;  /* 0x0000001a1c14722b */ /* 0x001fce0000000014 */
[----:B------:R-:W0:Y:S01]  /*0930*/  LDC.64 R22, c[0x3][R4+0x70] ;  /* 0x00c01c0004167b82 */ /* 0x000e220000000a00 */
[----:B-1----:R-:W-:-:S07]  /*0940*/  DFMA R20, R18, R30, R20 ;  /* 0x0000001e1214722b */ /* 0x002fce0000000014 */
[----:B------:R-:W1:Y:S01]  /*0950*/  LDC R28, c[0x3][R4+0x68] ;  /* 0x00c01a00041c7b82 */ /* 0x000e620000000800 */
[----:B--2---:R-:W-:-:S07]  /*0960*/  FADD R18, R7, -R16 ;  /* 0x8000001007127221 */ /* 0x004fce0000000000 */
[----:B------:R-:W2:Y:S01]  /*0970*/  LDC.64 R26, c[0x3][R4+0x88] ;  /* 0x00c02200041a7b82 */ /* 0x000ea20000000a00 */
[----:B------:R-:W-:Y:S01]  /*0980*/  FADD R17, R6, -R17 ;  /* 0x8000001106117221 */ /* 0x000fe20000000000 */
[----:B------:R-:W-:Y:S01]  /*0990*/  DFMA R12, R30, -R20, R12 ;  /* 0x800000141e0c722b */ /* 0x000fe2000000000c */
[----:B------:R-:W0:Y:S05]  /*09a0*/  F2F.F64.F32 R18, R18 ;  /* 0x0000001200127310 */ /* 0x000e2a0000201800 */
[----:B------:R-:W3:Y:S02]  /*09b0*/  LDC.64 R20, c[0x3][R4+0xa0] ;  /* 0x00c0280004147b82 */ /* 0x000ee40000000a00 */
[----:B------:R-:W-:Y:S01]  /*09c0*/  DSETP.GT.AND P4, PT, R12, R10, PT ;  /* 0x0000000a0c00722a */ /* 0x000fe20003f84000 */
[----:B------:R-:W2:Y:S01]  /*09d0*/  F2F.F64.F32 R16, R17 ;  /* 0x0000001100107310 */ /* 0x000ea20000201800 */
[----:B-1----:R-:W-:-:S04]  /*09e0*/  FADD R35, R5, -R28 ;  /* 0x8000001c05237221 */ /* 0x002fc80000000000 */
[----:B------:R-:W1:Y:S01]  /*09f0*/  LDC.64 R30, c[0x3][R4+0x78] ;  /* 0x00c01e00041e7b82 */ /* 0x000e620000000a00 */
[----:B------:R-:W-:Y:S01]  /*0a00*/  FSEL R10, R12, R10, P4 ;  /* 0x0000000a0c0a7208 */ /* 0x000fe20002000000 */
[----:B0-----:R-:W-:Y:S01]  /*0a10*/  DFMA R24, R22, R18, RZ ;  /* 0x000000121618722b */ /* 0x001fe200000000ff */
[----:B------:R-:W-:Y:S01]  /*0a20*/  FSEL R11, R13, R11, P4 ;  /* 0x0000000b0d0b7208 */ /* 0x000fe20002000000 */
[----:B------:R-:W3:Y:S04]  /*0a30*/  F2F.F64.F32 R22, R35 ;  /* 0x0000002300167310 */ /* 0x000ee80000201800 */
[----:B------:R-:W-:Y:S01]  /*0a40*/  @P4 VIADD R33, R34, 0x2 ;  /* 0x0000000222214836 */ /* 0x000fe20000000000 */
[----:B------:R-:W0:Y:S01]  /*0a50*/  LDC.64 R28, c[0x3][R4+0x80] ;  /* 0x00c02000041c7b82 */ /* 0x000e220000000a00 */
[----:B--2---:R-:W-:-:S07]  /*0a60*/  DFMA R26, R26, R16, R24 ;  /* 0x000000101a1a722b */ /* 0x004fce0000000018 */
[----:B------:R-:W2:Y:S01]  /*0a70*/  LDC.64 R24, c[0x3][R4+0xb8] ;  /* 0x00c02e0004187b82 */ /* 0x000ea20000000a00 */
[----:B---3--:R-:W-:-:S07]  /*0a80*/  DFMA R20, R20, R22, R26 ;  /* 0x000000161414722b */ /* 0x008fce000000001a */
[----:B------:R-:W3:Y:S01]  /*0a90*/  LDC.64 R26, c[0x3][R4+0x90] ;  /* 0x00c02400041a7b82 */ /* 0x000ee20000000a00 */
[-C--:B-1----:R-:W-:Y:S02]  /*0aa0*/  DFMA R30, R30, R18.reuse, RZ ;  /* 0x000000121e1e722b */ /* 0x082fe400000000ff */
[----:B0-----:R-:W-:Y:S02]  /*0ab0*/  DFMA R28, R28, R18, RZ ;  /* 0x000000121c1c722b */ /* 0x001fe400000000ff */
[----:B--2---:R-:W-:-:S03]  /*0ac0*/  DFMA R20, R18, -R20, -R24 ;  /* 0x800000141214722b */ /* 0x004fc60000000818 */
[----:B------:R-:W0:Y:S01]  /*0ad0*/  LDC.64 R18, c[0x3][R4+0xa8] ;  /* 0x00c02a0004127b82 */ /* 0x000e220000000a00 */
[----:B---3--:R-:W-:-:S07]  /*0ae0*/  DFMA R26, R26, R16, R30 ;  /* 0x000000101a1a722b */ /* 0x008fce000000001e */
[----:B------:R1:W2:Y:S08]  /*0af0*/  LDC.64 R24, c[0x3][R4+0x98] ;  /* 0x00c0260004187b82 */ /* 0x0002b00000000a00 */
[----:B------:R1:W3:Y:S01]  /*0b00*/  LDC.64 R30, c[0x3][R4+0xb0] ;  /* 0x00c02c00041e7b82 */ /* 0x0002e20000000a00 */
[----:B0-----:R-:W-:Y:S01]  /*0b10*/  DFMA R18, R18, R22, R26 ;  /* 0x000000161212722b */ /* 0x001fe2000000001a */
[----:B-1----:R-:W-:Y:S01]  /*0b20*/  IADD3 R4, PT, PT, R4, 0x180, RZ ;  /* 0x0000018004047810 */ /* 0x002fe20007ffe0ff */
[----:B--2---:R-:W-:-:S06]  /*0b30*/  DFMA R24, R24, R16, R28 ;  /* 0x000000101818722b */ /* 0x004fcc000000001c */
[----:B------:R-:W-:Y:S02]  /*0b40*/  DFMA R18, R16, -R18, R20 ;  /* 0x800000121012722b */ /* 0x000fe40000000014 */
[----:B---3--:R-:W-:-:S08]  /*0b50*/  DFMA R24, R30, R22, R24 ;  /* 0x000000161e18722b */ /* 0x008fd00000000018 */
[----:B------:R-:W-:-:S08]  /*0b60*/  DFMA R18, R22, -R24, R18 ;  /* 0x800000181612722b */ /* 0x000fd00000000012 */
[----:B------:R-:W-:-:S06]  /*0b70*/  DSETP.GT.AND P1, PT, R18, R10, PT ;  /* 0x0000000a1200722a */ /* 0x000fcc0003f24000 */
[----:B------:R-:W-:Y:S02]  /*0b80*/  FSEL R10, R18, R10, P1 ;  /* 0x0000000a120a7208 */ /* 0x000fe40000800000 */
[----:B------:R-:W-:-:S06]  /*0b90*/  FSEL R11, R19, R11, P1 ;  /* 0x0000000b130b7208 */ /* 0x000fcc0000800000 */
[C---:B------:R-:W-:Y:S01]  /*0ba0*/  @P1 IADD3 R33, PT, PT, R34.reuse, 0x3, RZ ;  /* 0x0000000322211810 */ /* 0x040fe20007ffe0ff */
[----:B------:R-:W-:-:S05]  /*0bb0*/  VIADD R34, R34, 0x4 ;  /* 0x0000000422227836 */ /* 0x000fca0000000000 */
[----:B------:R-:W-:-:S13]  /*0bc0*/  ISETP.NE.AND P2, PT, R34, UR4, PT ;  /* 0x0000000422007c0c */ /* 0x000fda000bf45270 */
[----:B------:R-:W-:Y:S05]  /*0bd0*/  @P2 BRA `(.L_x_4) ;  /* 0xfffffff400d02947 */ /* 0x000fea000383ffff */
[----:B------:R-:W-:-:S07]  /*0be0*/  IMAD.U32 R4, RZ, RZ, UR4 ;  /* 0x00000004ff047e24 */ /* 0x000fce000f8e00ff */
.L_x_3:
[----:B------:R-:W-:-:S13]  /*0bf0*/  LOP3.LUT P1, R12, R32, 0x3, RZ, 0xc0, !PT ;  /* 0x00000003200c7812 */ /* 0x000fda000782c0ff */
[----:B------:R-:W-:Y:S05]  /*0c00*/  @!P1 BRA `(.L_x_5) ;  /* 0x0000000400b09947 */ /* 0x000fea0003800000 */
[----:B------:R-:W-:Y:S02]  /*0c10*/  ISETP.NE.AND P1, PT, R12, 0x1, PT ;  /* 0x000000010c00780c */ /* 0x000fe40003f25270 */
[----:B------:R-:W-:-:S04]  /*0c20*/  LOP3.LUT R32, R32, 0x1, RZ, 0xc0, !PT ;  /* 0x0000000120207812 */ /* 0x000fc800078ec0ff */
[----:B------:R-:W-:-:S07]  /*0c30*/  ISETP.NE.U32.AND P3, PT, R32, 0x1, PT ;  /* 0x000000012000780c */ /* 0x000fce0003f65070 */
[----:B------:R-:W-:Y:S06]  /*0c40*/  @!P1 BRA `(.L_x_6) ;  /* 0x0000000400189947 */ /* 0x000fec0003800000 */
[----:B------:R-:W-:-:S04]  /*0c50*/  IMAD R32, R4, 0x60, RZ ;  /* 0x0000006004207824 */ /* 0x000fc800078e02ff */
        /* <DEDUP_REMOVED lines=22> */
[----:B0-----:R-:W-:-:S07]  /*0dc0*/  DFMA R20, R24, R20, RZ ;  /* 0x000000141814722b */ /* 0x001fce00000000ff */
[----:B------:R-:W0:Y:S01]  /*0dd0*/  LDC.64 R16, c[0x3][R32+0x48] ;  /* 0x00c0120020107b82 */ /* 0x000e220000000a00 */
[----:B-1----:R-:W-:-:S07]  /*0de0*/  DFMA R30, R12, R34, R30 ;  /* 0x000000220c1e722b */ /* 0x002fce000000001e */
[----:B------:R-:W1:Y:S01]  /*0df0*/  LDC.64 R12, c[0x3][R32+0x70] ;  /* 0x00c01c00200c7b82 */ /* 0x000e620000000a00 */
[----:B---3--:R-:W-:Y:S01]  /*0e00*/  DFMA R20, R22, R34, R20 ;  /* 0x000000221614722b */ /* 0x008fe20000000014 */
[----:B--2---:R-:W-:-:S06]  /*0e10*/  FADD R22, R7, -R14 ;  /* 0x8000000e07167221 */ /* 0x004fcc0000000000 */
[----:B------:R-:W2:Y:S01]  /*0e20*/  LDC.64 R26, c[0x3][R32+0x50] ;  /* 0x00c01400201a7b82 */ /* 0x000ea20000000a00 */
[----:B------:R-:W1:Y:S01]  /*0e30*/  F2F.F64.F32 R22, R22 ;  /* 0x0000001600167310 */ /* 0x000e620000201800 */
[----:B0-----:R-:W-:-:S06]  /*0e40*/  DFMA R30, R16, R18, R30 ;  /* 0x00000012101e722b */ /* 0x001fcc000000001e */
[----:B------:R-:W0:Y:S01]  /*0e50*/  LDC.64 R24, c[0x3][R32+0x88] ;  /* 0x00c0220020187b82 */ /* 0x000e220000000a00 */
[----:B------:R-:W-:-:S06]  /*0e60*/  FADD R16, R6, -R15 ;  /* 0x8000000f06107221 */ /* 0x000fcc0000000000 */
[----:B------:R-:W0:Y:S01]  /*0e70*/  F2F.F64.F32 R16, R16 ;  /* 0x0000001000107310 */ /* 0x000e220000201800 */
[----:B------:R-:W-:Y:S01]  /*0e80*/  DFMA R14, R34, -R30, R28 ;  /* 0x8000001e220e722b */ /* 0x000fe2000000001c */
[----:B------:R-:W3:Y:S01]  /*0e90*/  LDC.64 R28, c[0x3][R32+0x78] ;  /* 0x00c01e00201c7b82 */ /* 0x000ee20000000a00 */
[----:B-1----:R-:W-:Y:S02]  /*0ea0*/  DFMA R12, R12, R22, RZ ;  /* 0x000000160c0c722b */ /* 0x002fe400000000ff */
[----:B--2---:R-:W-:-:S05]  /*0eb0*/  DFMA R20, R26, R18, R20 ;  /* 0x000000121a14722b */ /* 0x004fca0000000014 */
[----:B------:R-:W1:Y:S01]  /*0ec0*/  LDC.64 R30, c[0x3][R32+0x80] ;  /* 0x00c02000201e7b82 */ /* 0x000e620000000a00 */
[----:B0-----:R-:W-:-:S07]  /*0ed0*/  DFMA R12, R24, R16, R12 ;  /* 0x00000010180c722b */ /* 0x001fce000000000c */
[----:B------:R-:W0:Y:S01]  /*0ee0*/  LDC.64 R26, c[0x3][R32+0x90] ;  /* 0x00c02400201a7b82 */ /* 0x000e220000000a00 */
[----:B------:R-:W-:-:S07]  /*0ef0*/  DFMA R14, R18, -R20, R14 ;  /* 0x80000014120e722b */ /* 0x000fce000000000e */
[----:B------:R-:W2:Y:S01]  /*0f00*/  LDC.64 R24, c[0x3][R32+0x98] ;  /* 0x00c0260020187b82 */ /* 0x000ea20000000a00 */
[----:B---3--:R-:W-:Y:S02]  /*0f10*/  DFMA R28, R28, R22, RZ ;  /* 0x000000161c1c722b */ /* 0x008fe400000000ff */
[----:B------:R-:W-:-:S05]  /*0f20*/  DSETP.GT.AND P1, PT, R14, R10, PT ;  /* 0x0000000a0e00722a */ /* 0x000fca0003f24000 */
[----:B------:R-:W3:Y:S01]  /*0f30*/  LDC R34, c[0x3][R32+0x68] ;  /* 0x00c01a0020227b82 */ /* 0x000ee20000000800 */
[----:B-1----:R-:W-:Y:S01]  /*0f40*/  DFMA R30, R30, R22, RZ ;  /* 0x000000161e1e722b */ /* 0x002fe200000000ff */
[----:B------:R-:W-:Y:S02]  /*0f50*/  FSEL R10, R14, R10, P1 ;  /* 0x0000000a0e0a7208 */ /* 0x000fe40000800000 */
[----:B------:R-:W-:Y:S02]  /*0f60*/  FSEL R11, R15, R11, P1 ;  /* 0x0000000b0f0b7208 */ /* 0x000fe40000800000 */
[----:B------:R-:W-:Y:S01]  /*0f70*/  SEL R33, R4, R33, P1 ;  /* 0x0000002104217207 */ /* 0x000fe20000800000 */
[-C--:B0-----:R-:W-:Y:S01]  /*0f80*/  DFMA R26, R26, R16.reuse, R28 ;  /* 0x000000101a1a722b */ /* 0x081fe2000000001c */
[----:B------:R-:W0:Y:S01]  /*0f90*/  LDC.64 R28, c[0x3][R32+0xa0] ;  /* 0x00c02800201c7b82 */ /* 0x000e220000000a00 */
[----:B--2---:R-:W-:Y:S01]  /*0fa0*/  DFMA R24, R24, R16, R30 ;  /* 0x000000101818722b */ /* 0x004fe2000000001e */
[----:B---3--:R-:W-:-:S06]  /*0fb0*/  FADD R30, R5, -R34 ;  /* 0x80000022051e7221 */ /* 0x008fcc0000000000 */
[----:B------:R-:W1:Y:S01]  /*0fc0*/  LDC.64 R34, c[0x3][R32+0xb0] ;  /* 0x00c02c0020227b82 */ /* 0x000e620000000a00 */
[----:B------:R-:W0:Y:S02]  /*0fd0*/  F2F.F64.F32 R30, R30 ;  /* 0x0000001e001e7310 */ /* 0x000e240000201800 */
[----:B0-----:R-:W-:-:S05]  /*0fe0*/  DFMA R12, R28, R30, R12 ;  /* 0x0000001e1c0c722b */ /* 0x001fca000000000c */
[----:B------:R-:W0:Y:S01]  /*0ff0*/  LDC.64 R28, c[0x3][R32+0xa8] ;  /* 0x00c02a00201c7b82 */ /* 0x000e220000000a00 */
[-C--:B-1----:R-:W-:Y:S02]  /*1000*/  DFMA R24, R34, R30.reuse, R24 ;  /* 0x0000001e2218722b */ /* 0x082fe40000000018 */
[----:B0-----:R-:W-:-:S05]  /*1010*/  DFMA R26, R28, R30, R26 ;  /* 0x0000001e1c1a722b */ /* 0x001fca000000001a */
[----:B------:R-:W0:Y:S02]  /*1020*/  LDC.64 R28, c[0x3][R32+0xb8] ;  /* 0x00c02e00201c7b82 */ /* 0x000e240000000a00 */
[----:B0-----:R-:W-:-:S08]  /*1030*/  DFMA R12, R22, -R12, -R28 ;  /* 0x8000000c160c722b */ /* 0x001fd0000000081c */
[----:B------:R-:W-:-:S08]  /*1040*/  DFMA R12, R16, -R26, R12 ;  /* 0x8000001a100c722b */ /* 0x000fd0000000000c */
[----:B------:R-:W-:-:S08]  /*1050*/  DFMA R12, R30, -R24, R12 ;  /* 0x800000181e0c722b */ /* 0x000fd0000000000c */
[----:B------:R-:W-:-:S06]  /*1060*/  DSETP.GT.AND P2, PT, R12, R10, PT ;  /* 0x0000000a0c00722a */ /* 0x000fcc0003f44000 */
[----:B------:R-:W-:Y:S02]  /*1070*/  FSEL R10, R12, R10, P2 ;  /* 0x0000000a0c0a7208 */ /* 0x000fe40001000000 */
[----:B------:R-:W-:-:S06]  /*1080*/  FSEL R11, R13, R11, P2 ;  /* 0x0000000b0d0b7208 */ /* 0x000fcc0001000000 */
[C---:B------:R-:W-:Y:S01]  /*1090*/  @P2 IADD3 R33, PT, PT, R4.reuse, 0x1, RZ ;  /* 0x0000000104212810 */ /* 0x040fe20007ffe0ff */
[----:B------:R-:W-:-:S07]  /*10a0*/  VIADD R4, R4, 0x2 ;  /* 0x0000000204047836 */ /* 0x000fce0000000000 */
.L_x_6:
[----:B------:R-:W-:Y:S05]  /*10b0*/  @P3 BRA `(.L_x_5) ;  /* 0x0000000000843947 */ /* 0x000fea0003800000 */
[----:B------:R-:W-:-:S04]  /*10c0*/  IMAD R32, R4, 0x60, RZ ;  /* 0x0000006004207824 */ /* 0x000fc800078e02ff */
[----:B------:R-:W0:Y:S08]  /*10d0*/  LDC.64 R14, c[0x3][R32] ;  /* 0x00c00000200e7b82 */ /* 0x000e300000000a00 */
[----:B------:R-:W1:Y:S08]  /*10e0*/  LDC.64 R18, c[0x3][R32+0x10] ;  /* 0x00c0040020127b82 */ /* 0x000e700000000a00 */
[----:B------:R-:W2:Y:S01]  /*10f0*/  LDC R24, c[0x3][R32+0x8] ;  /* 0x00c0020020187b82 */ /* 0x000ea20000000800 */
[----:B0-----:R-:W-:-:S07]  /*1100*/  FADD R12, R7, -R14 ;  /* 0x8000000e070c7221 */ /* 0x001fce0000000000 */
[----:B------:R-:W0:Y:S01]  /*1110*/  LDC.64 R16, c[0x3][R32+0x28] ;  /* 0x00c00a0020107b82 */ /* 0x000e220000000a00 */
[----:B------:R-:W-:Y:S01]  /*1120*/  FADD R15, R6, -R15 ;  /* 0x8000000f060f7221 */ /* 0x000fe20000000000 */
[----:B------:R-:W1:Y:S06]  /*1130*/  F2F.F64.F32 R12, R12 ;  /* 0x0000000c000c7310 */ /* 0x000e6c0000201800 */
[----:B------:R-:W3:Y:S02]  /*1140*/  LDC.64 R28, c[0x3][R32+0x18] ;  /* 0x00c00600201c7b82 */ /* 0x000ee40000000a00 */
[----:B------:R-:W0:Y:S01]  /*1150*/  F2F.F64.F32 R14, R15 ;  /* 0x0000000f000e7310 */ /* 0x000e220000201800 */
[----:B--2---:R-:W-:-:S05]  /*1160*/  FADD R26, R5, -R24 ;  /* 0x80000018051a7221 */ /* 0x004fca0000000000 */
[----:B------:R-:W2:Y:S01]  /*1170*/  LDC.64 R20, c[0x3][R32+0x30] ;  /* 0x00c00c0020147b82 */ /* 0x000ea20000000a00 */
[----:B-1----:R-:W-:Y:S01]  /*1180*/  DFMA R22, R18, R12, RZ ;  /* 0x0000000c1216722b */ /* 0x002fe200000000ff */
[----:B------:R-:W1:Y:S06]  /*1190*/  F2F.F64.F32 R26, R26 ;  /* 0x0000001a001a7310 */ /* 0x000e6c0000201800 */
[----:B------:R-:W4:Y:S01]  /*11a0*/  LDC.64 R6, c[0x3][R32+0x20] ;  /* 0x00c0080020067b82 */ /* 0x000f220000000a00 */
[----:B0-----:R-:W-:-:S07]  /*11b0*/  DFMA R16, R16, R14, R22 ;  /* 0x0000000e1010722b */ /* 0x001fce0000000016 */
[----:B------:R-:W1:Y:S01]  /*11c0*/  LDC.64 R18, c[0x3][R32+0x40] ;  /* 0x00c0100020127b82 */ /* 0x000e620000000a00 */
[----:B---3--:R-:W-:-:S07]  /*11d0*/  DFMA R28, R28, R12, RZ ;  /* 0x0000000c1c1c722b */ /* 0x008fce00000000ff */
[----:B------:R-:W0:Y:S01]  /*11e0*/  LDC.64 R34, c[0x3][R32+0x38] ;  /* 0x00c00e0020227b82 */ /* 0x000e220000000a00 */
[----:B--2---:R-:W-:-:S07]  /*11f0*/  DFMA R20, R20, R14, R28 ;  /* 0x0000000e1414722b */ /* 0x004fce000000001c */
[----:B------:R-:W2:Y:S01]  /*1200*/  LDC.64 R22, c[0x3][R32+0x48] ;  /* 0x00c0120020167b82 */ /* 0x000ea20000000a00 */
[----:B----4-:R-:W-:-:S07]  /*1210*/  DFMA R6, R6, R12, RZ ;  /* 0x0000000c0606722b */ /* 0x010fce00000000ff */
[----:B------:R-:W3:Y:S01]  /*1220*/  LDC.64 R24, c[0x3][R32+0x58] ;  /* 0x00c0160020187b82 */ /* 0x000ee20000000a00 */
[----:B-1----:R-:W-:-:S07]  /*1230*/  DFMA R16, R18, R26, R16 ;  /* 0x0000001a1210722b */ /* 0x002fce0000000010 */
[----:B------:R-:W1:Y:S01]  /*1240*/  LDC.64 R30, c[0x3][R32+0x50] ;  /* 0x00c01400201e7b82 */ /* 0x000e620000000a00 */
[----:B0-----:R-:W-:Y:S02]  /*1250*/  DFMA R6, R34, R14, R6 ;  /* 0x0000000e2206722b */ /* 0x001fe40000000006 */
[----:B--2---:R-:W-:Y:S02]  /*1260*/  DFMA R20, R22, R26, R20 ;  /* 0x0000001a1614722b */ /* 0x004fe40000000014 */
[----:B---3--:R-:W-:-:S04]  /*1270*/  DFMA R16, R12, -R16, -R24 ;  /* 0x800000100c10722b */ /* 0x008fc80000000818 */
[----:B-1----:R-:W-:-:S04]  /*1280*/  DFMA R6, R30, R26, R6 ;  /* 0x0000001a1e06722b */ /* 0x002fc80000000006 */
[----:B------:R-:W-:-:S08]  /*1290*/  DFMA R16, R14, -R20, R16 ;  /* 0x800000140e10722b */ /* 0x000fd00000000010 */
[----:B------:R-:W-:-:S08]  /*12a0*/  DFMA R6, R26, -R6, R16 ;  /* 0x800000061a06722b */ /* 0x000fd00000000010 */
[----:B------:R-:W-:-:S06]  /*12b0*/  DSETP.GT.AND P1, PT, R6, R10, PT ;  /* 0x0000000a0600722a */ /* 0x000fcc0003f24000 */
[----:B------:R-:W-:-:S08]  /*12c0*/  SEL R33, R4, R33, P1 ;  /* 0x0000002104217207 */ /* 0x000fd00000800000 */
.L_x_5:
[----:B------:R0:W-:Y:S01]  /*12d0*/  STG.E.U8 desc[UR8][R8.64+0x3], R33 ;  /* 0x0000032108007986 */ /* 0x0001e2000c101108 */
[----:B------:R-:W-:Y:S05]  /*12e0*/  @!P0 BRA `(.L_x_7) ;  /* 0xffffffec00b08947 */ /* 0x000fea000383ffff */
.L_x_2:
[----:B------:R-:W-:Y:S05]  /*12f0*/  BSYNC.RECONVERGENT B0 ;  /* 0x0000000000007941 */ /* 0x000fea0003800200 */
.L_x_1:
[----:B------:R-:W1:Y:S01]  /*1300*/  LDCU UR6, c[0x0][0x360] ;  /* 0x00006c00ff0677ac */ /* 0x000e620008000800 */
[----:B------:R-:W1:Y:S01]  /*1310*/  LDC R2, c[0x0][0x370] ;  /* 0x0000dc00ff027b82 */ /* 0x000e620000000800 */
[----:B------:R-:W2:Y:S01]  /*1320*/  LDCU UR7, c[0x0][0x388] ;  /* 0x00007100ff0777ac */ /* 0x000ea20008000800 */
[----:B-1----:R-:W-:-:S05]  /*1330*/  IMAD R3, R2, UR6, R3 ;  /* 0x0000000602037c24 */ /* 0x002fca000f8e0203 */
[----:B--2---:R-:W-:-:S13]  /*1340*/  ISETP.GE.AND P0, PT, R3, UR7, PT ;  /* 0x0000000703007c0c */ /* 0x004fda000bf06270 */
[----:B------:R-:W-:Y:S05]  /*1350*/  @!P0 BRA `(.L_x_8) ;  /* 0xffffffec00808947 */ /* 0x000fea000383ffff */
[----:B------:R-:W-:Y:S05]  /*1360*/  EXIT ;  /* 0x000000000000794d */ /* 0x000fea0003800000 */
.L_x_0:
[----:B------:R-:W0:Y:S01]  /*1370*/  I2F.U32.RP R6, UR5 ;  /* 0x0000000500067d06 */ /* 0x000e220008209000 */
[----:B------:R-:W1:Y:S01]  /*1380*/  LDCU UR6, c[0x0][0x38c] ;  /* 0x00007180ff0677ac */ /* 0x000e620008000800 */
[----:B------:R-:W-:Y:S01]  /*1390*/  IADD3 R2, PT, PT, R0, UR5, RZ ;  /* 0x0000000500027c10 */ /* 0x000fe2000fffe0ff */
[----:B------:R-:W-:Y:S01]  /*13a0*/  IMAD R9, RZ, RZ, -UR5 ;  /* 0x80000005ff097e24 */ /* 0x000fe2000f8e02ff */
[----:B------:R-:W-:-:S04]  /*13b0*/  ISETP.NE.U32.AND P2, PT, RZ, UR5, PT ;  /* 0x00000005ff007c0c */ /* 0x000fc8000bf45070 */
[----:B0-----:R-:W0:Y:S01]  /*13c0*/  MUFU.RCP R6, R6 ;  /* 0x0000000600067308 */ /* 0x001e220000001000 */
[C---:B-1----:R-:W-:Y:S02]  /*13d0*/  ISETP.GE.AND P0, PT, R2.reuse, UR6, PT ;  /* 0x0000000602007c0c */ /* 0x042fe4000bf06270 */
[----:B------:R-:W-:Y:S01]  /*13e0*/  VIMNMX R7, PT, PT, R2, UR6, !PT ;  /* 0x0000000602077c48 */ /* 0x000fe2000ffe0100 */
[----:B------:R-:W1:Y:S01]  /*13f0*/  LDCU UR6, c[0x0][0x388] ;  /* 0x00007100ff0677ac */ /* 0x000e620008000800 */
[----:B------:R-:W-:-:S04]  /*1400*/  SEL R8, RZ, 0x1, P0 ;  /* 0x00000001ff087807 */ /* 0x000fc80000000000 */
[----:B------:R-:W-:Y:S02]  /*1410*/  IADD3 R7, PT, PT, R7, -R2, -R8 ;  /* 0x8000000207077210 */ /* 0x000fe40007ffe808 */
[----:B0-----:R-:W-:-:S04]  /*1420*/  IADD3 R4, PT, PT, R6, 0xffffffe, RZ ;  /* 0x0ffffffe06047810 */ /* 0x001fc80007ffe0ff */
[----:B------:R0:W2:Y:S02]  /*1430*/  F2I.FTZ.U32.TRUNC.NTZ R5, R4 ;  /* 0x0000000400057305 */ /* 0x0000a4000021f000 */
[----:B0-----:R-:W-:Y:S02]  /*1440*/  IMAD.MOV.U32 R4, RZ, RZ, RZ ;  /* 0x000000ffff047224 */ /* 0x001fe400078e00ff */
[----:B--2---:R-:W-:-:S04]  /*1450*/  IMAD R9, R9, R5, RZ ;  /* 0x0000000509097224 */ /* 0x004fc800078e02ff */
[----:B------:R-:W-:-:S06]  /*1460*/  IMAD.HI.U32 R6, R5, R9, R4 ;  /* 0x0000000905067227 */ /* 0x000fcc00078e0004 */
[----:B------:R-:W-:Y:S01]  /*1470*/  IMAD.HI.U32 R5, R6, R7, RZ ;  /* 0x0000000706057227 */ /* 0x000fe200078e00ff */
[----:B------:R-:W-:-:S04]  /*1480*/  IADD3 R6, PT, PT, R2, UR5, RZ ;  /* 0x0000000502067c10 */ /* 0x000fc8000fffe0ff */
[----:B------:R-:W-:Y:S02]  /*1490*/  IADD3 R4, PT, PT, -R5, RZ, RZ ;  /* 0x000000ff05047210 */ /* 0x000fe40007ffe1ff */
[----:B------:R-:W-:-:S03]  /*14a0*/  IADD3 R21, PT, PT, R6, UR5, RZ ;  /* 0x0000000506157c10 */ /* 0x000fc6000fffe0ff */
[----:B------:R-:W-:-:S05]  /*14b0*/  IMAD R7, R4, UR5, R7 ;  /* 0x0000000504077c24 */ /* 0x000fca000f8e0207 */
[----:B------:R-:W-:-:S13]  /*14c0*/  ISETP.GE.U32.AND P0, PT, R7, UR5, PT ;  /* 0x0000000507007c0c */ /* 0x000fda000bf06070 */
[----:B------:R-:W-:Y:S01]  /*14d0*/  @P0 VIADD R7, R7, -UR5 ;  /* 0x8000000507070c36 */ /* 0x000fe20008000000 */
[----:B------:R-:W-:-:S04]  /*14e0*/  @P0 IADD3 R5, PT, PT, R5, 0x1, RZ ;  /* 0x0000000105050810 */ /* 0x000fc80007ffe0ff */
[----:B------:R-:W-:-:S13]  /*14f0*/  ISETP.GE.U32.AND P1, PT, R7, UR5, PT ;  /* 0x0000000507007c0c */ /* 0x000fda000bf26070 */
[----:B------:R-:W-:Y:S01]  /*1500*/  @P1 VIADD R5, R5, 0x1 ;  /* 0x0000000105051836 */ /* 0x000fe20000000000 */
[----:B------:R-:W-:-:S05]  /*1510*/  @!P2 LOP3.LUT R5, RZ, UR5, RZ, 0x33, !PT ;  /* 0x00000005ff05ac12 */ /* 0x000fca000f8e33ff */
[----:B------:R-:W-:-:S05]  /*1520*/  IMAD.IADD R8, R8, 0x1, R5 ;  /* 0x0000000108087824 */ /* 0x000fca00078e0205 */
[----:B-1----:R-:W-:-:S07]  /*1530*/  LOP3.LUT R19, R8, 0x3, RZ, 0xc0, !PT ;  /* 0x0000000308137812 */ /* 0x002fce00078ec0ff */
.L_x_14:
[----:B0-----:R-:W0:Y:S01]  /*1540*/  LDC R7, c[0x0][0x38c] ;  /* 0x0000e300ff077b82 */ /* 0x001e220000000800 */
[----:B------:R-:W-:Y:S01]  /*1550*/  BSSY.RECONVERGENT B0, `(.L_x_9) ;  /* 0x000002e000007945 */ /* 0x000fe20003800200 */
[----:B0-----:R-:W-:-:S13]  /*1560*/  ISETP.GE.AND P0, PT, R0, R7, PT ;  /* 0x000000070000720c */ /* 0x001fda0003f06270 */
[----:B-123--:R-:W-:Y:S05]  /*1570*/  @P0 BRA `(.L_x_10) ;  /* 0x0000000000ac0947 */ /* 0x00efea0003800000 */
[----:B------:R-:W0:Y:S01]  /*1580*/  LDC.64 R4, c[0x0][0x380] ;  /* 0x0000e000ff047b82 */ /* 0x000e220000000a00 */
[----:B------:R-:W-:Y:S01]  /*1590*/  ISETP.NE.AND P0, PT, R19, 0x3, PT ;  /* 0x000000031300780c */ /* 0x000fe20003f05270 */
[----:B------:R-:W-:Y:S01]  /*15a0*/  BSSY.RECONVERGENT B1, `(.L_x_11) ;  /* 0x0000015000017945 */ /* 0x000fe20003800200 */
[----:B------:R-:W-:Y:S01]  /*15b0*/  ISETP.GE.U32.AND P1, PT, R8, 0x3, PT ;  /* 0x000000030800780c */ /* 0x000fe20003f26070 */
[----:B------:R-:W-:-:S10]  /*15c0*/  IMAD.MOV.U32 R18, RZ, RZ, R0 ;  /* 0x000000ffff127224 */ /* 0x000fd400078e0000 */
[----:B------:R-:W-:Y:S05]  /*15d0*/  @!P0 BRA `(.L_x_12) ;  /* 0x0000000000448947 */ /* 0x000fea0003800000 */
[----:B------:R-:W1:Y:S01]  /*15e0*/  LDC R9, c[0x0][0x388] ;  /* 0x0000e200ff097b82 */ /* 0x000e620000000800 */
[----:B------:R-:W-:Y:S02]  /*15f0*/  ISETP.NE.AND P0, PT, R19, RZ, PT ;  /* 0x000000ff1300720c */ /* 0x000fe40003f05270 */
[----:B------:R-:W-:-:S05]  /*1600*/  MOV R18, R2 ;  /* 0x0000000200127202 */ /* 0x000fca0000000f00 */
[----:B------:R-:W2:Y:S01]  /*1610*/  LDC.64 R12, c[0x0][0x380] ;  /* 0x0000e000ff0c7b82 */ /* 0x000ea20000000a00 */
[----:B-1----:R-:W-:-:S04]  /*1620*/  IMAD R11, R0, R9, R3 ;  /* 0x00000009000b7224 */ /* 0x002fc800078e0203 */
[----:B--2---:R-:W-:-:S05]  /*1630*/  IMAD.WIDE R10, R11, 0x4, R12 ;  /* 0x000000040b0a7825 */ /* 0x004fca00078e020c */
[----:B------:R1:W-:Y:S01]  /*1640*/  STG.E.U8 desc[UR8][R10.64+0x3], RZ ;  /* 0x000003ff0a007986 */ /* 0x0003e2000c101108 */
[----:B------:R-:W-:Y:S05]  /*1650*/  @!P0 BRA `(.L_x_12) ;  /* 0x0000000000248947 */ /* 0x000fea0003800000 */
[----:B------:R-:W-:Y:S01]  /*1660*/  ISETP.NE.AND P0, PT, R19, 0x1, PT ;  /* 0x000000011300780c */ /* 0x000fe20003f05270 */
[----:B-1----:R-:W-:Y:S02]  /*1670*/  IMAD R11, R2, R9, R3 ;  /* 0x00000009020b7224 */ /* 0x002fe400078e0203 */
[----:B------:R-:W-:Y:S02]  /*1680*/  IMAD.MOV.U32 R18, RZ, RZ, R6 ;  /* 0x000000ffff127224 */ /* 0x000fe400078e0006 */
[----:B------:R-:W-:-:S05]  /*1690*/  IMAD.WIDE R10, R11, 0x4, R12 ;  /* 0x000000040b0a7825 */ /* 0x000fca00078e020c */
[----:B------:R2:W-:Y:S03]  /*16a0*/  STG.E.U8 desc[UR8][R10.64+0x3], RZ ;  /* 0x000003ff0a007986 */ /* 0x0005e6000c101108 */
[----:B------:R-:W-:Y:S01]  /*16b0*/  @P0 IMAD R9, R6, R9, R3 ;  /* 0x0000000906090224 */ /* 0x000fe200078e0203 */
[----:B------:R-:W-:-:S03]  /*16c0*/  @P0 MOV R18, R21 ;  /* 0x0000001500120202 */ /* 0x000fc60000000f00 */
[----:B------:R-:W-:-:S05]  /*16d0*/  @P0 IMAD.WIDE R12, R9, 0x4, R12 ;  /* 0x00000004090c0825 */ /* 0x000fca00078e020c */
[----:B------:R2:W-:Y:S02]  /*16e0*/  @P0 STG.E.U8 desc[UR8][R12.64+0x3], RZ ;  /* 0x000003ff0c000986 */ /* 0x0005e4000c101108 */
.L_x_12:
[----:B------:R-:W-:Y:S05]  /*16f0*/  BSYNC.RECONVERGENT B1 ;  /* 0x0000000000017941 */ /* 0x000fea0003800200 */
.L_x_11:
[----:B------:R-:W-:Y:S05]  /*1700*/  @!P1 BRA `(.L_x_10) ;  /* 0x0000000000489947 */ /* 0x000fea0003800000 */
.L_x_13:
[C---:B-123--:R-:W-:Y:S02]  /*1710*/  VIADD R10, R18.reuse, UR5 ;  /* 0x00000005120a7c36 */ /* 0x04efe40008000000 */
[--C-:B------:R-:W-:Y:S02]  /*1720*/  IMAD R11, R18, UR6, R3.reuse ;  /* 0x00000006120b7c24 */ /* 0x100fe4000f8e0203 */
[C---:B------:R-:W-:Y:S01]  /*1730*/  IMAD R13, R10.reuse, UR6, R3 ;  /* 0x000000060a0d7c24 */ /* 0x040fe2000f8e0203 */
[----:B------:R-:W-:Y:S01]  /*1740*/  IADD3 R12, PT, PT, R10, UR5, RZ ;  /* 0x000000050a0c7c10 */ /* 0x000fe2000fffe0ff */
[----:B0-----:R-:W-:-:S04]  /*1750*/  IMAD.WIDE R10, R11, 0x4, R4 ;  /* 0x000000040b0a7825 */ /* 0x001fc800078e0204 */
[C---:B------:R-:W-:Y:S01]  /*1760*/  VIADD R20, R12.reuse, UR5 ;  /* 0x000000050c147c36 */ /* 0x040fe20008000000 */
[----:B------:R3:W-:Y:S01]  /*1770*/  STG.E.U8 desc[UR8][R10.64+0x3], RZ ;  /* 0x000003ff0a007986 */ /* 0x0007e2000c101108 */
[--C-:B------:R-:W-:Y:S02]  /*1780*/  IMAD R15, R12, UR6, R3.reuse ;  /* 0x000000060c0f7c24 */ /* 0x100fe4000f8e0203 */
[C---:B------:R-:W-:Y:S01]  /*1790*/  IMAD R17, R20.reuse, UR6, R3 ;  /* 0x0000000614117c24 */ /* 0x040fe2000f8e0203 */
[----:B------:R-:W-:Y:S01]  /*17a0*/  IADD3 R18, PT, PT, R20, UR5, RZ ;  /* 0x0000000514127c10 */ /* 0x000fe2000fffe0ff */
[----:B------:R-:W-:-:S03]  /*17b0*/  IMAD.WIDE R12, R13, 0x4, R4 ;  /* 0x000000040d0c7825 */ /* 0x000fc600078e0204 */
[----:B------:R-:W-:Y:S01]  /*17c0*/  ISETP.GE.AND P0, PT, R18, R7, PT ;  /* 0x000000071200720c */ /* 0x000fe20003f06270 */
[--C-:B------:R-:W-:Y:S01]  /*17d0*/  IMAD.WIDE R14, R15, 0x4, R4.reuse ;  /* 0x000000040f0e7825 */ /* 0x100fe200078e0204 */
[----:B------:R3:W-:Y:S03]  /*17e0*/  STG.E.U8 desc[UR8][R12.64+0x3], RZ ;  /* 0x000003ff0c007986 */ /* 0x0007e6000c101108 */
[----:B------:R-:W-:Y:S01]  /*17f0*/  IMAD.WIDE R16, R17, 0x4, R4 ;  /* 0x0000000411107825 */ /* 0x000fe200078e0204 */
[----:B------:R3:W-:Y:S04]  /*1800*/  STG.E.U8 desc[UR8][R14.64+0x3], RZ ;  /* 0x000003ff0e007986 */ /* 0x0007e8000c101108 */
[----:B------:R3:W-:Y:S03]  /*1810*/  STG.E.U8 desc[UR8][R16.64+0x3], RZ ;  /* 0x000003ff10007986 */ /* 0x0007e6000c101108 */
[----:B------:R-:W-:Y:S05]  /*1820*/  @!P0 BRA `(.L_x_13) ;  /* 0xfffffffc00b88947 */ /* 0x000fea000383ffff */
.L_x_10:
[----:B------:R-:W-:Y:S05]  /*1830*/  BSYNC.RECONVERGENT B0 ;  /* 0x0000000000007941 */ /* 0x000fea0003800200 */
.L_x_9:
[----:B------:R-:W4:Y:S01]  /*1840*/  LDCU UR7, c[0x0][0x388] ;  /* 0x00007100ff0777ac */ /* 0x000f220008000800 */
[----:B------:R-:W-:-:S04]  /*1850*/  IADD3 R3, PT, PT, R3, UR4, RZ ;  /* 0x0000000403037c10 */ /* 0x000fc8000fffe0ff */
[----:B----4-:R-:W-:-:S13]  /*1860*/  ISETP.GE.AND P0, PT, R3, UR7, PT ;  /* 0x0000000703007c0c */ /* 0x010fda000bf06270 */
[----:B------:R-:W-:Y:S05]  /*1870*/  @!P0 BRA `(.L_x_14) ;  /* 0xfffffffc00308947 */ /* 0x000fea000383ffff */
[----:B------:R-:W-:Y:S05]  /*1880*/  EXIT ;  /* 0x000000000000794d */ /* 0x000fea0003800000 */
.L_x_15:
[----:B------:R-:W-:-:S00]  /*1890*/  BRA `(.L_x_15) ;  /* 0xfffffffc00fc7947 */ /* 0x000fc0000383ffff */
[----:B------:R-:W-:-:S00]  /*18a0*/  NOP ;  /* 0x0000000000007918 */ /* 0x000fc00000000000 */
        /* <DEDUP_REMOVED lines=13> */
.L_x_16:


//--------------------- .nv.shared.reserved.0     --------------------------
	.section	.nv.shared.reserved.0,"aw",@nobits
	.weak		__nv_reservedSMEM_offset_0_alias
	.size		__nv_reservedSMEM_offset_0_alias, 0, 64
	.other		__nv_reservedSMEM_offset_0_alias,@"STO_CUDA_RESERVED_SHARED STV_DEFAULT"
__nv_reservedSMEM_offset_0_alias:
	.zero		0
	.zero		64


//--------------------- .nv.constant0._Z6kernelP6uchar4iii --------------------------
	.section	.nv.constant0._Z6kernelP6uchar4iii,"a",@progbits
	.sectionflags	@""
	.align	4
.nv.constant0._Z6kernelP6uchar4iii:
	.zero		916


//--------------------- SYMBOLS --------------------------

	.type		.nv.reservedSmem.offset0,@object
	.size		.nv.reservedSmem.offset0,0x4
